//
// Generated by NVIDIA NVVM Compiler
//
// Compiler Build ID: CL-36424714
// Cuda compilation tools, release 13.0, V13.0.88
// Based on NVVM 20.0.0
//

.version 9.0
.target sm_100
.address_size 64

	// .globl	_Z21compute_fields_kernelPKdS0_S0_S0_S0_S0_S0_S0_S0_S0_Pdiidddd
.func  (.param .align 16 .b8 func_retval0[16]) __internal_trig_reduction_slowpathd
(
	.param .b64 __internal_trig_reduction_slowpathd_param_0
)
;
.global .align 8 .b8 __cudart_i2opi_d[144] = {8, 93, 141, 31, 177, 95, 251, 107, 234, 146, 82, 138, 247, 57, 7, 61, 123, 241, 229, 235, 199, 186, 39, 117, 45, 234, 95, 158, 102, 63, 70, 79, 183, 9, 203, 39, 207, 126, 54, 109, 31, 109, 10, 90, 139, 17, 47, 239, 15, 152, 5, 222, 255, 151, 248, 31, 59, 40, 249, 189, 139, 95, 132, 156, 244, 57, 83, 131, 57, 214, 145, 57, 65, 126, 95, 180, 38, 112, 156, 233, 132, 68, 187, 46, 245, 53, 130, 232, 62, 167, 41, 177, 28, 235, 29, 254, 28, 146, 209, 9, 234, 46, 73, 6, 224, 210, 77, 66, 58, 110, 36, 183, 97, 197, 187, 222, 171, 99, 81, 254, 65, 144, 67, 60, 153, 149, 98, 219, 192, 221, 52, 245, 209, 87, 39, 252, 41, 21, 68, 78, 110, 131, 249, 162};
.global .align 16 .b8 __cudart_sin_cos_coeffs[128] = {70, 210, 176, 44, 241, 229, 90, 190, 146, 227, 172, 105, 227, 29, 199, 62, 161, 98, 219, 25, 160, 1, 42, 191, 24, 8, 17, 17, 17, 17, 129, 63, 84, 85, 85, 85, 85, 85, 197, 191, 0, 0, 0, 0, 0, 0, 0, 0, 0, 0, 0, 0, 0, 0, 0, 0, 100, 129, 253, 32, 131, 255, 168, 189, 40, 133, 239, 193, 167, 238, 33, 62, 217, 230, 6, 142, 79, 126, 146, 190, 233, 188, 221, 25, 160, 1, 250, 62, 71, 93, 193, 22, 108, 193, 86, 191, 81, 85, 85, 85, 85, 85, 165, 63, 0, 0, 0, 0, 0, 0, 224, 191, 0, 0, 0, 0, 0, 0, 240, 63};

.visible .entry _Z21compute_fields_kernelPKdS0_S0_S0_S0_S0_S0_S0_S0_S0_Pdiidddd(
	.param .u64 .ptr .align 1 _Z21compute_fields_kernelPKdS0_S0_S0_S0_S0_S0_S0_S0_S0_Pdiidddd_param_0,
	.param .u64 .ptr .align 1 _Z21compute_fields_kernelPKdS0_S0_S0_S0_S0_S0_S0_S0_S0_Pdiidddd_param_1,
	.param .u64 .ptr .align 1 _Z21compute_fields_kernelPKdS0_S0_S0_S0_S0_S0_S0_S0_S0_Pdiidddd_param_2,
	.param .u64 .ptr .align 1 _Z21compute_fields_kernelPKdS0_S0_S0_S0_S0_S0_S0_S0_S0_Pdiidddd_param_3,
	.param .u64 .ptr .align 1 _Z21compute_fields_kernelPKdS0_S0_S0_S0_S0_S0_S0_S0_S0_Pdiidddd_param_4,
	.param .u64 .ptr .align 1 _Z21compute_fields_kernelPKdS0_S0_S0_S0_S0_S0_S0_S0_S0_Pdiidddd_param_5,
	.param .u64 .ptr .align 1 _Z21compute_fields_kernelPKdS0_S0_S0_S0_S0_S0_S0_S0_S0_Pdiidddd_param_6,
	.param .u64 .ptr .align 1 _Z21compute_fields_kernelPKdS0_S0_S0_S0_S0_S0_S0_S0_S0_Pdiidddd_param_7,
	.param .u64 .ptr .align 1 _Z21compute_fields_kernelPKdS0_S0_S0_S0_S0_S0_S0_S0_S0_Pdiidddd_param_8,
	.param .u64 .ptr .align 1 _Z21compute_fields_kernelPKdS0_S0_S0_S0_S0_S0_S0_S0_S0_Pdiidddd_param_9,
	.param .u64 .ptr .align 1 _Z21compute_fields_kernelPKdS0_S0_S0_S0_S0_S0_S0_S0_S0_Pdiidddd_param_10,
	.param .u32 _Z21compute_fields_kernelPKdS0_S0_S0_S0_S0_S0_S0_S0_S0_Pdiidddd_param_11,
	.param .u32 _Z21compute_fields_kernelPKdS0_S0_S0_S0_S0_S0_S0_S0_S0_Pdiidddd_param_12,
	.param .f64 _Z21compute_fields_kernelPKdS0_S0_S0_S0_S0_S0_S0_S0_S0_Pdiidddd_param_13,
	.param .f64 _Z21compute_fields_kernelPKdS0_S0_S0_S0_S0_S0_S0_S0_S0_Pdiidddd_param_14,
	.param .f64 _Z21compute_fields_kernelPKdS0_S0_S0_S0_S0_S0_S0_S0_S0_Pdiidddd_param_15,
	.param .f64 _Z21compute_fields_kernelPKdS0_S0_S0_S0_S0_S0_S0_S0_S0_Pdiidddd_param_16
)
{
	.reg .pred 	%p<7>;
	.reg .b32 	%r<15>;
	.reg .b64 	%rd<70>;
	.reg .b64 	%fd<209>;

	ld.param.u64 	%rd35, [_Z21compute_fields_kernelPKdS0_S0_S0_S0_S0_S0_S0_S0_S0_Pdiidddd_param_0];
	ld.param.u64 	%rd36, [_Z21compute_fields_kernelPKdS0_S0_S0_S0_S0_S0_S0_S0_S0_Pdiidddd_param_1];
	ld.param.u64 	%rd37, [_Z21compute_fields_kernelPKdS0_S0_S0_S0_S0_S0_S0_S0_S0_Pdiidddd_param_2];
	ld.param.u64 	%rd38, [_Z21compute_fields_kernelPKdS0_S0_S0_S0_S0_S0_S0_S0_S0_Pdiidddd_param_3];
	ld.param.u64 	%rd39, [_Z21compute_fields_kernelPKdS0_S0_S0_S0_S0_S0_S0_S0_S0_Pdiidddd_param_4];
	ld.param.u64 	%rd40, [_Z21compute_fields_kernelPKdS0_S0_S0_S0_S0_S0_S0_S0_S0_Pdiidddd_param_5];
	ld.param.u64 	%rd41, [_Z21compute_fields_kernelPKdS0_S0_S0_S0_S0_S0_S0_S0_S0_Pdiidddd_param_6];
	ld.param.u64 	%rd31, [_Z21compute_fields_kernelPKdS0_S0_S0_S0_S0_S0_S0_S0_S0_Pdiidddd_param_7];
	ld.param.u64 	%rd32, [_Z21compute_fields_kernelPKdS0_S0_S0_S0_S0_S0_S0_S0_S0_Pdiidddd_param_8];
	ld.param.u64 	%rd33, [_Z21compute_fields_kernelPKdS0_S0_S0_S0_S0_S0_S0_S0_S0_Pdiidddd_param_9];
	ld.param.u32 	%r5, [_Z21compute_fields_kernelPKdS0_S0_S0_S0_S0_S0_S0_S0_S0_Pdiidddd_param_11];
	ld.param.u32 	%r6, [_Z21compute_fields_kernelPKdS0_S0_S0_S0_S0_S0_S0_S0_S0_Pdiidddd_param_12];
	ld.param.f64 	%fd41, [_Z21compute_fields_kernelPKdS0_S0_S0_S0_S0_S0_S0_S0_S0_Pdiidddd_param_14];
	ld.param.f64 	%fd42, [_Z21compute_fields_kernelPKdS0_S0_S0_S0_S0_S0_S0_S0_S0_Pdiidddd_param_15];
	ld.param.f64 	%fd43, [_Z21compute_fields_kernelPKdS0_S0_S0_S0_S0_S0_S0_S0_S0_Pdiidddd_param_16];
	cvta.to.global.u64 	%rd1, %rd38;
	cvta.to.global.u64 	%rd2, %rd39;
	cvta.to.global.u64 	%rd3, %rd41;
	cvta.to.global.u64 	%rd4, %rd40;
	cvta.to.global.u64 	%rd5, %rd37;
	cvta.to.global.u64 	%rd6, %rd36;
	cvta.to.global.u64 	%rd7, %rd35;
	mov.u32 	%r7, %ctaid.x;
	mov.u32 	%r8, %ntid.x;
	mov.u32 	%r9, %tid.x;
	mad.lo.s32 	%r1, %r7, %r8, %r9;
	setp.ge.s32 	%p1, %r1, %r6;
	@%p1 bra 	$L__BB0_9;
	cvta.to.global.u64 	%rd42, %rd31;
	cvta.to.global.u64 	%rd43, %rd32;
	cvta.to.global.u64 	%rd44, %rd33;
	mul.wide.s32 	%rd45, %r1, 8;
	add.s64 	%rd46, %rd42, %rd45;
	ld.global.nc.f64 	%fd1, [%rd46];
	add.s64 	%rd47, %rd43, %rd45;
	ld.global.nc.f64 	%fd2, [%rd47];
	add.s64 	%rd48, %rd44, %rd45;
	ld.global.nc.f64 	%fd3, [%rd48];
	setp.lt.s32 	%p2, %r5, 1;
	mov.f64 	%fd203, 0d0000000000000000;
	mov.f64 	%fd204, %fd203;
	mov.f64 	%fd205, %fd203;
	mov.f64 	%fd206, %fd203;
	mov.f64 	%fd207, %fd203;
	mov.f64 	%fd208, %fd203;
	@%p2 bra 	$L__BB0_8;
	setp.eq.s32 	%p3, %r5, 1;
	mov.f64 	%fd208, 0d0000000000000000;
	mov.b64 	%rd69, 0;
	mov.f64 	%fd207, %fd208;
	mov.f64 	%fd206, %fd208;
	mov.f64 	%fd205, %fd208;
	mov.f64 	%fd204, %fd208;
	mov.f64 	%fd203, %fd208;
	@%p3 bra 	$L__BB0_6;
	and.b32  	%r10, %r5, 2147483646;
	neg.s32 	%r14, %r10;
	add.s64 	%rd68, %rd7, 8;
	add.s64 	%rd67, %rd1, 8;
	add.s64 	%rd66, %rd6, 8;
	add.s64 	%rd65, %rd2, 8;
	add.s64 	%rd64, %rd5, 8;
	add.s64 	%rd63, %rd3, 8;
	add.s64 	%rd62, %rd4, 8;
	mov.f64 	%fd208, 0d0000000000000000;
$L__BB0_4:
	ld.param.f64 	%fd183, [_Z21compute_fields_kernelPKdS0_S0_S0_S0_S0_S0_S0_S0_S0_Pdiidddd_param_13];
	ld.global.nc.f64 	%fd48, [%rd68+-8];
	sub.f64 	%fd49, %fd1, %fd48;
	ld.global.nc.f64 	%fd50, [%rd66+-8];
	sub.f64 	%fd51, %fd2, %fd50;
	ld.global.nc.f64 	%fd52, [%rd64+-8];
	sub.f64 	%fd53, %fd3, %fd52;
	mul.f64 	%fd54, %fd51, %fd51;
	fma.rn.f64 	%fd55, %fd49, %fd49, %fd54;
	fma.rn.f64 	%fd56, %fd53, %fd53, %fd55;
	sqrt.rn.f64 	%fd57, %fd56;
	mul.f64 	%fd58, %fd56, %fd57;
	max.f64 	%fd59, %fd58, 0d3D719799812DEA11;
	rcp.rn.f64 	%fd60, %fd59;
	sub.f64 	%fd61, %fd48, %fd183;
	sub.f64 	%fd62, %fd50, %fd41;
	ld.global.nc.f64 	%fd63, [%rd62+-8];
	mul.f64 	%fd64, %fd52, %fd63;
	ld.global.nc.f64 	%fd65, [%rd63+-8];
	mul.f64 	%fd66, %fd62, %fd65;
	sub.f64 	%fd67, %fd64, %fd66;
	mul.f64 	%fd68, %fd61, %fd65;
	ld.global.nc.f64 	%fd69, [%rd65+-8];
	mul.f64 	%fd70, %fd52, %fd69;
	sub.f64 	%fd71, %fd68, %fd70;
	mul.f64 	%fd72, %fd62, %fd69;
	mul.f64 	%fd73, %fd61, %fd63;
	sub.f64 	%fd74, %fd72, %fd73;
	add.f64 	%fd75, %fd42, %fd67;
	add.f64 	%fd76, %fd43, %fd71;
	mul.f64 	%fd77, %fd53, %fd76;
	mul.f64 	%fd78, %fd51, %fd74;
	sub.f64 	%fd79, %fd77, %fd78;
	mul.f64 	%fd80, %fd49, %fd74;
	mul.f64 	%fd81, %fd53, %fd75;
	sub.f64 	%fd82, %fd80, %fd81;
	mul.f64 	%fd83, %fd51, %fd75;
	mul.f64 	%fd84, %fd49, %fd76;
	sub.f64 	%fd85, %fd83, %fd84;
	ld.global.nc.f64 	%fd86, [%rd67+-8];
	mul.f64 	%fd87, %fd86, 0d3A93D5801B7E090F;
	mul.f64 	%fd88, %fd60, %fd87;
	mul.f64 	%fd89, %fd86, 0d3E18BD07F23BA52D;
	mul.f64 	%fd90, %fd60, %fd89;
	fma.rn.f64 	%fd91, %fd88, %fd79, %fd203;
	fma.rn.f64 	%fd92, %fd88, %fd82, %fd204;
	fma.rn.f64 	%fd93, %fd88, %fd85, %fd205;
	fma.rn.f64 	%fd94, %fd49, %fd90, %fd206;
	fma.rn.f64 	%fd95, %fd51, %fd90, %fd207;
	fma.rn.f64 	%fd96, %fd53, %fd90, %fd208;
	ld.global.nc.f64 	%fd97, [%rd68];
	sub.f64 	%fd98, %fd1, %fd97;
	ld.global.nc.f64 	%fd99, [%rd66];
	sub.f64 	%fd100, %fd2, %fd99;
	ld.global.nc.f64 	%fd101, [%rd64];
	sub.f64 	%fd102, %fd3, %fd101;
	mul.f64 	%fd103, %fd100, %fd100;
	fma.rn.f64 	%fd104, %fd98, %fd98, %fd103;
	fma.rn.f64 	%fd105, %fd102, %fd102, %fd104;
	sqrt.rn.f64 	%fd106, %fd105;
	mul.f64 	%fd107, %fd105, %fd106;
	max.f64 	%fd108, %fd107, 0d3D719799812DEA11;
	rcp.rn.f64 	%fd109, %fd108;
	sub.f64 	%fd110, %fd97, %fd183;
	sub.f64 	%fd111, %fd99, %fd41;
	ld.global.nc.f64 	%fd112, [%rd62];
	mul.f64 	%fd113, %fd101, %fd112;
	ld.global.nc.f64 	%fd114, [%rd63];
	mul.f64 	%fd115, %fd111, %fd114;
	sub.f64 	%fd116, %fd113, %fd115;
	mul.f64 	%fd117, %fd110, %fd114;
	ld.global.nc.f64 	%fd118, [%rd65];
	mul.f64 	%fd119, %fd101, %fd118;
	sub.f64 	%fd120, %fd117, %fd119;
	mul.f64 	%fd121, %fd111, %fd118;
	mul.f64 	%fd122, %fd110, %fd112;
	sub.f64 	%fd123, %fd121, %fd122;
	add.f64 	%fd124, %fd42, %fd116;
	add.f64 	%fd125, %fd43, %fd120;
	mul.f64 	%fd126, %fd102, %fd125;
	mul.f64 	%fd127, %fd100, %fd123;
	sub.f64 	%fd128, %fd126, %fd127;
	mul.f64 	%fd129, %fd98, %fd123;
	mul.f64 	%fd130, %fd102, %fd124;
	sub.f64 	%fd131, %fd129, %fd130;
	mul.f64 	%fd132, %fd100, %fd124;
	mul.f64 	%fd133, %fd98, %fd125;
	sub.f64 	%fd134, %fd132, %fd133;
	ld.global.nc.f64 	%fd135, [%rd67];
	mul.f64 	%fd136, %fd135, 0d3A93D5801B7E090F;
	mul.f64 	%fd137, %fd109, %fd136;
	mul.f64 	%fd138, %fd135, 0d3E18BD07F23BA52D;
	mul.f64 	%fd139, %fd109, %fd138;
	fma.rn.f64 	%fd203, %fd137, %fd128, %fd91;
	fma.rn.f64 	%fd204, %fd137, %fd131, %fd92;
	fma.rn.f64 	%fd205, %fd137, %fd134, %fd93;
	fma.rn.f64 	%fd206, %fd98, %fd139, %fd94;
	fma.rn.f64 	%fd207, %fd100, %fd139, %fd95;
	fma.rn.f64 	%fd208, %fd102, %fd139, %fd96;
	add.s32 	%r14, %r14, 2;
	add.s64 	%rd68, %rd68, 16;
	add.s64 	%rd67, %rd67, 16;
	add.s64 	%rd66, %rd66, 16;
	add.s64 	%rd65, %rd65, 16;
	add.s64 	%rd64, %rd64, 16;
	add.s64 	%rd63, %rd63, 16;
	add.s64 	%rd62, %rd62, 16;
	setp.ne.s32 	%p4, %r14, 0;
	@%p4 bra 	$L__BB0_4;
	and.b32  	%r11, %r5, 2147483646;
	cvt.u64.u32 	%rd69, %r11;
$L__BB0_6:
	and.b32  	%r12, %r5, 1;
	setp.eq.b32 	%p5, %r12, 1;
	not.pred 	%p6, %p5;
	@%p6 bra 	$L__BB0_8;
	ld.param.f64 	%fd184, [_Z21compute_fields_kernelPKdS0_S0_S0_S0_S0_S0_S0_S0_S0_Pdiidddd_param_13];
	shl.b64 	%rd50, %rd69, 3;
	add.s64 	%rd51, %rd7, %rd50;
	ld.global.nc.f64 	%fd140, [%rd51];
	sub.f64 	%fd141, %fd1, %fd140;
	add.s64 	%rd52, %rd6, %rd50;
	ld.global.nc.f64 	%fd142, [%rd52];
	sub.f64 	%fd143, %fd2, %fd142;
	add.s64 	%rd53, %rd5, %rd50;
	ld.global.nc.f64 	%fd144, [%rd53];
	sub.f64 	%fd145, %fd3, %fd144;
	mul.f64 	%fd146, %fd143, %fd143;
	fma.rn.f64 	%fd147, %fd141, %fd141, %fd146;
	fma.rn.f64 	%fd148, %fd145, %fd145, %fd147;
	sqrt.rn.f64 	%fd149, %fd148;
	mul.f64 	%fd150, %fd148, %fd149;
	max.f64 	%fd151, %fd150, 0d3D719799812DEA11;
	rcp.rn.f64 	%fd152, %fd151;
	sub.f64 	%fd153, %fd140, %fd184;
	sub.f64 	%fd154, %fd142, %fd41;
	add.s64 	%rd54, %rd4, %rd50;
	ld.global.nc.f64 	%fd155, [%rd54];
	mul.f64 	%fd156, %fd144, %fd155;
	add.s64 	%rd55, %rd3, %rd50;
	ld.global.nc.f64 	%fd157, [%rd55];
	mul.f64 	%fd158, %fd154, %fd157;
	sub.f64 	%fd159, %fd156, %fd158;
	mul.f64 	%fd160, %fd153, %fd157;
	add.s64 	%rd56, %rd2, %rd50;
	ld.global.nc.f64 	%fd161, [%rd56];
	mul.f64 	%fd162, %fd144, %fd161;
	sub.f64 	%fd163, %fd160, %fd162;
	mul.f64 	%fd164, %fd154, %fd161;
	mul.f64 	%fd165, %fd153, %fd155;
	sub.f64 	%fd166, %fd164, %fd165;
	add.f64 	%fd167, %fd42, %fd159;
	add.f64 	%fd168, %fd43, %fd163;
	mul.f64 	%fd169, %fd145, %fd168;
	mul.f64 	%fd170, %fd143, %fd166;
	sub.f64 	%fd171, %fd169, %fd170;
	mul.f64 	%fd172, %fd141, %fd166;
	mul.f64 	%fd173, %fd145, %fd167;
	sub.f64 	%fd174, %fd172, %fd173;
	mul.f64 	%fd175, %fd143, %fd167;
	mul.f64 	%fd176, %fd141, %fd168;
	sub.f64 	%fd177, %fd175, %fd176;
	add.s64 	%rd57, %rd1, %rd50;
	ld.global.nc.f64 	%fd178, [%rd57];
	mul.f64 	%fd179, %fd178, 0d3A93D5801B7E090F;
	mul.f64 	%fd180, %fd152, %fd179;
	mul.f64 	%fd181, %fd178, 0d3E18BD07F23BA52D;
	mul.f64 	%fd182, %fd152, %fd181;
	fma.rn.f64 	%fd203, %fd180, %fd171, %fd203;
	fma.rn.f64 	%fd204, %fd180, %fd174, %fd204;
	fma.rn.f64 	%fd205, %fd180, %fd177, %fd205;
	fma.rn.f64 	%fd206, %fd141, %fd182, %fd206;
	fma.rn.f64 	%fd207, %fd143, %fd182, %fd207;
	fma.rn.f64 	%fd208, %fd145, %fd182, %fd208;
$L__BB0_8:
	ld.param.u64 	%rd61, [_Z21compute_fields_kernelPKdS0_S0_S0_S0_S0_S0_S0_S0_S0_Pdiidddd_param_10];
	mul.lo.s32 	%r13, %r1, 9;
	cvta.to.global.u64 	%rd58, %rd61;
	mul.wide.s32 	%rd59, %r13, 8;
	add.s64 	%rd60, %rd58, %rd59;
	st.global.f64 	[%rd60], %fd1;
	st.global.f64 	[%rd60+8], %fd2;
	st.global.f64 	[%rd60+16], %fd3;
	st.global.f64 	[%rd60+24], %fd203;
	st.global.f64 	[%rd60+32], %fd204;
	st.global.f64 	[%rd60+40], %fd205;
	st.global.f64 	[%rd60+48], %fd206;
	st.global.f64 	[%rd60+56], %fd207;
	st.global.f64 	[%rd60+64], %fd208;
$L__BB0_9:
	ret;

}
	// .globl	_Z23update_particles_kernelPdS_PKdS1_dddddi
.visible .entry _Z23update_particles_kernelPdS_PKdS1_dddddi(
	.param .u64 .ptr .align 1 _Z23update_particles_kernelPdS_PKdS1_dddddi_param_0,
	.param .u64 .ptr .align 1 _Z23update_particles_kernelPdS_PKdS1_dddddi_param_1,
	.param .u64 .ptr .align 1 _Z23update_particles_kernelPdS_PKdS1_dddddi_param_2,
	.param .u64 .ptr .align 1 _Z23update_particles_kernelPdS_PKdS1_dddddi_param_3,
	.param .f64 _Z23update_particles_kernelPdS_PKdS1_dddddi_param_4,
	.param .f64 _Z23update_particles_kernelPdS_PKdS1_dddddi_param_5,
	.param .f64 _Z23update_particles_kernelPdS_PKdS1_dddddi_param_6,
	.param .f64 _Z23update_particles_kernelPdS_PKdS1_dddddi_param_7,
	.param .f64 _Z23update_particles_kernelPdS_PKdS1_dddddi_param_8,
	.param .u32 _Z23update_particles_kernelPdS_PKdS1_dddddi_param_9
)
{
	.reg .pred 	%p<11>;
	.reg .b32 	%r<27>;
	.reg .b64 	%rd<23>;
	.reg .b64 	%fd<96>;

	ld.param.u64 	%rd3, [_Z23update_particles_kernelPdS_PKdS1_dddddi_param_0];
	ld.param.u64 	%rd4, [_Z23update_particles_kernelPdS_PKdS1_dddddi_param_1];
	ld.param.u64 	%rd5, [_Z23update_particles_kernelPdS_PKdS1_dddddi_param_2];
	ld.param.u64 	%rd6, [_Z23update_particles_kernelPdS_PKdS1_dddddi_param_3];
	ld.param.f64 	%fd20, [_Z23update_particles_kernelPdS_PKdS1_dddddi_param_4];
	ld.param.f64 	%fd22, [_Z23update_particles_kernelPdS_PKdS1_dddddi_param_6];
	ld.param.f64 	%fd23, [_Z23update_particles_kernelPdS_PKdS1_dddddi_param_7];
	ld.param.f64 	%fd24, [_Z23update_particles_kernelPdS_PKdS1_dddddi_param_8];
	ld.param.u32 	%r10, [_Z23update_particles_kernelPdS_PKdS1_dddddi_param_9];
	mov.u32 	%r11, %ctaid.x;
	mov.u32 	%r12, %ntid.x;
	mov.u32 	%r13, %tid.x;
	mad.lo.s32 	%r1, %r11, %r12, %r13;
	setp.ge.s32 	%p1, %r1, %r10;
	@%p1 bra 	$L__BB1_14;
	cvta.to.global.u64 	%rd7, %rd5;
	mul.wide.s32 	%rd8, %r1, 8;
	add.s64 	%rd9, %rd7, %rd8;
	ld.global.nc.f64 	%fd1, [%rd9];
	setp.gt.f64 	%p2, %fd1, 0d0000000000000000;
	cvta.to.global.u64 	%rd10, %rd3;
	add.s64 	%rd1, %rd10, %rd8;
	cvta.to.global.u64 	%rd11, %rd4;
	add.s64 	%rd2, %rd11, %rd8;
	@%p2 bra 	$L__BB1_3;
	ld.global.f64 	%fd95, [%rd1];
	ld.global.f64 	%fd94, [%rd2];
	bra.uni 	$L__BB1_13;
$L__BB1_3:
	cvta.to.global.u64 	%rd12, %rd6;
	add.s64 	%rd14, %rd12, %rd8;
	ld.global.nc.f64 	%fd25, [%rd14];
	neg.f64 	%fd26, %fd25;
	div.rn.f64 	%fd27, %fd26, %fd1;
	mul.f64 	%fd4, %fd20, %fd27;
	abs.f64 	%fd5, %fd4;
	setp.neu.f64 	%p3, %fd5, 0d7FF0000000000000;
	@%p3 bra 	$L__BB1_5;
	mov.f64 	%fd33, 0d0000000000000000;
	mul.rn.f64 	%fd92, %fd4, %fd33;
	mov.b32 	%r25, 1;
	bra.uni 	$L__BB1_8;
$L__BB1_5:
	mul.f64 	%fd28, %fd4, 0d3FE45F306DC9C883;
	cvt.rni.s32.f64 	%r24, %fd28;
	cvt.rn.f64.s32 	%fd29, %r24;
	fma.rn.f64 	%fd30, %fd29, 0dBFF921FB54442D18, %fd4;
	fma.rn.f64 	%fd31, %fd29, 0dBC91A62633145C00, %fd30;
	fma.rn.f64 	%fd92, %fd29, 0dB97B839A252049C0, %fd31;
	setp.ltu.f64 	%p4, %fd5, 0d41E0000000000000;
	@%p4 bra 	$L__BB1_7;
	{ // callseq 0, 0
	.param .b64 param0;
	st.param.f64 	[param0], %fd4;
	.param .align 16 .b8 retval0[16];
	call.uni (retval0), 
	__internal_trig_reduction_slowpathd, 
	(
	param0
	);
	ld.param.f64 	%fd92, [retval0];
	ld.param.b32 	%r24, [retval0+8];
	} // callseq 0
$L__BB1_7:
	add.s32 	%r25, %r24, 1;
$L__BB1_8:
	setp.neu.f64 	%p5, %fd5, 0d7FF0000000000000;
	shl.b32 	%r16, %r25, 6;
	cvt.u64.u32 	%rd15, %r16;
	and.b64  	%rd16, %rd15, 64;
	mov.u64 	%rd17, __cudart_sin_cos_coeffs;
	add.s64 	%rd18, %rd17, %rd16;
	mul.rn.f64 	%fd34, %fd92, %fd92;
	and.b32  	%r17, %r25, 1;
	setp.eq.b32 	%p6, %r17, 1;
	selp.f64 	%fd35, 0dBDA8FF8320FD8164, 0d3DE5DB65F9785EBA, %p6;
	ld.global.nc.v2.f64 	{%fd36, %fd37}, [%rd18];
	fma.rn.f64 	%fd38, %fd35, %fd34, %fd36;
	fma.rn.f64 	%fd39, %fd38, %fd34, %fd37;
	ld.global.nc.v2.f64 	{%fd40, %fd41}, [%rd18+16];
	fma.rn.f64 	%fd42, %fd39, %fd34, %fd40;
	fma.rn.f64 	%fd43, %fd42, %fd34, %fd41;
	ld.global.nc.v2.f64 	{%fd44, %fd45}, [%rd18+32];
	fma.rn.f64 	%fd46, %fd43, %fd34, %fd44;
	fma.rn.f64 	%fd47, %fd46, %fd34, %fd45;
	fma.rn.f64 	%fd48, %fd47, %fd92, %fd92;
	fma.rn.f64 	%fd49, %fd47, %fd34, 0d3FF0000000000000;
	selp.f64 	%fd50, %fd49, %fd48, %p6;
	and.b32  	%r18, %r25, 2;
	setp.eq.s32 	%p7, %r18, 0;
	mov.f64 	%fd51, 0d0000000000000000;
	sub.f64 	%fd52, %fd51, %fd50;
	selp.f64 	%fd11, %fd50, %fd52, %p7;
	@%p5 bra 	$L__BB1_10;
	mov.f64 	%fd58, 0d0000000000000000;
	mul.rn.f64 	%fd93, %fd4, %fd58;
	mov.b32 	%r26, 0;
	bra.uni 	$L__BB1_12;
$L__BB1_10:
	mul.f64 	%fd53, %fd4, 0d3FE45F306DC9C883;
	cvt.rni.s32.f64 	%r26, %fd53;
	cvt.rn.f64.s32 	%fd54, %r26;
	fma.rn.f64 	%fd55, %fd54, 0dBFF921FB54442D18, %fd4;
	fma.rn.f64 	%fd56, %fd54, 0dBC91A62633145C00, %fd55;
	fma.rn.f64 	%fd93, %fd54, 0dB97B839A252049C0, %fd56;
	setp.ltu.f64 	%p8, %fd5, 0d41E0000000000000;
	@%p8 bra 	$L__BB1_12;
	{ // callseq 1, 0
	.param .b64 param0;
	st.param.f64 	[param0], %fd4;
	.param .align 16 .b8 retval0[16];
	call.uni (retval0), 
	__internal_trig_reduction_slowpathd, 
	(
	param0
	);
	ld.param.f64 	%fd93, [retval0];
	ld.param.b32 	%r26, [retval0+8];
	} // callseq 1
$L__BB1_12:
	ld.param.f64 	%fd90, [_Z23update_particles_kernelPdS_PKdS1_dddddi_param_5];
	shl.b32 	%r21, %r26, 6;
	cvt.u64.u32 	%rd19, %r21;
	and.b64  	%rd20, %rd19, 64;
	mov.u64 	%rd21, __cudart_sin_cos_coeffs;
	add.s64 	%rd22, %rd21, %rd20;
	mul.rn.f64 	%fd59, %fd93, %fd93;
	and.b32  	%r22, %r26, 1;
	setp.eq.b32 	%p9, %r22, 1;
	selp.f64 	%fd60, 0dBDA8FF8320FD8164, 0d3DE5DB65F9785EBA, %p9;
	ld.global.nc.v2.f64 	{%fd61, %fd62}, [%rd22];
	fma.rn.f64 	%fd63, %fd60, %fd59, %fd61;
	fma.rn.f64 	%fd64, %fd63, %fd59, %fd62;
	ld.global.nc.v2.f64 	{%fd65, %fd66}, [%rd22+16];
	fma.rn.f64 	%fd67, %fd64, %fd59, %fd65;
	fma.rn.f64 	%fd68, %fd67, %fd59, %fd66;
	ld.global.nc.v2.f64 	{%fd69, %fd70}, [%rd22+32];
	fma.rn.f64 	%fd71, %fd68, %fd59, %fd69;
	fma.rn.f64 	%fd72, %fd71, %fd59, %fd70;
	fma.rn.f64 	%fd73, %fd72, %fd93, %fd93;
	fma.rn.f64 	%fd74, %fd72, %fd59, 0d3FF0000000000000;
	selp.f64 	%fd75, %fd74, %fd73, %p9;
	and.b32  	%r23, %r26, 2;
	setp.eq.s32 	%p10, %r23, 0;
	mov.f64 	%fd76, 0d0000000000000000;
	sub.f64 	%fd77, %fd76, %fd75;
	selp.f64 	%fd78, %fd75, %fd77, %p10;
	ld.global.f64 	%fd79, [%rd1];
	sub.f64 	%fd80, %fd79, %fd90;
	ld.global.f64 	%fd81, [%rd2];
	sub.f64 	%fd82, %fd81, %fd22;
	mul.f64 	%fd83, %fd11, %fd80;
	mul.f64 	%fd84, %fd82, %fd78;
	sub.f64 	%fd85, %fd83, %fd84;
	add.f64 	%fd95, %fd90, %fd85;
	mul.f64 	%fd86, %fd80, %fd78;
	fma.rn.f64 	%fd87, %fd11, %fd82, %fd86;
	add.f64 	%fd94, %fd22, %fd87;
$L__BB1_13:
	fma.rn.f64 	%fd88, %fd20, %fd23, %fd95;
	st.global.f64 	[%rd1], %fd88;
	fma.rn.f64 	%fd89, %fd20, %fd24, %fd94;
	st.global.f64 	[%rd2], %fd89;
$L__BB1_14:
	ret;

}
.func  (.param .align 16 .b8 func_retval0[16]) __internal_trig_reduction_slowpathd(
	.param .b64 __internal_trig_reduction_slowpathd_param_0
)
{
	.local .align 8 .b8 	__local_depot2[40];
	.reg .b64 	%SP;
	.reg .b64 	%SPL;
	.reg .pred 	%p<10>;
	.reg .b32 	%r<47>;
	.reg .b64 	%rd<74>;
	.reg .b64 	%fd<5>;

	mov.u64 	%SPL, __local_depot2;
	ld.param.f64 	%fd4, [__internal_trig_reduction_slowpathd_param_0];
	add.u64 	%rd1, %SPL, 0;
	{
	.reg .b32 %temp; 
	mov.b64 	{%temp, %r1}, %fd4;
	}
	shr.u32 	%r2, %r1, 20;
	and.b32  	%r3, %r2, 2047;
	setp.eq.s32 	%p1, %r3, 2047;
	mov.b32 	%r46, 0;
	@%p1 bra 	$L__BB2_9;
	add.s32 	%r20, %r3, -1024;
	mov.b64 	%rd20, %fd4;
	shl.b64 	%rd2, %rd20, 11;
	shr.u32 	%r4, %r20, 6;
	sub.s32 	%r45, 15, %r4;
	sub.s32 	%r21, 19, %r4;
	setp.lt.u32 	%p2, %r20, 128;
	selp.b32 	%r6, 18, %r21, %p2;
	setp.ge.s32 	%p3, %r45, %r6;
	mov.b64 	%rd70, 0;
	@%p3 bra 	$L__BB2_4;
	add.s32 	%r23, %r6, %r4;
	neg.s32 	%r43, %r23;
	or.b64  	%rd3, %rd2, -9223372036854775808;
	mov.b64 	%rd70, 0;
	mov.b32 	%r42, 0;
	mov.u64 	%rd25, __cudart_i2opi_d;
	mov.u32 	%r44, %r45;
$L__BB2_3:
	.pragma "nounroll";
	mul.wide.s32 	%rd22, %r42, 8;
	add.s64 	%rd23, %rd1, %rd22;
	mul.wide.s32 	%rd24, %r44, 8;
	add.s64 	%rd26, %rd25, %rd24;
	ld.global.nc.u64 	%rd27, [%rd26];
	{
	.reg .u32 %r0, %r1, %r2, %r3, %alo, %ahi, %blo, %bhi, %clo, %chi;
	mov.b64 	{%alo,%ahi}, %rd27;
	mov.b64 	{%blo,%bhi}, %rd3;
	mov.b64 	{%clo,%chi}, %rd70;
	mad.lo.cc.u32 	%r0, %alo, %blo, %clo;
	madc.hi.cc.u32 	%r1, %alo, %blo, %chi;
	madc.hi.u32 	%r2, %alo, %bhi, 0;
	mad.lo.cc.u32 	%r1, %alo, %bhi, %r1;
	madc.hi.cc.u32 	%r2, %ahi, %blo, %r2;
	madc.hi.u32 	%r3, %ahi, %bhi, 0;
	mad.lo.cc.u32 	%r1, %ahi, %blo, %r1;
	madc.lo.cc.u32 	%r2, %ahi, %bhi, %r2;
	addc.u32 	%r3, %r3, 0;
	mov.b64 	%rd28, {%r0,%r1};
	mov.b64 	%rd70, {%r2,%r3};
	}
	st.local.u64 	[%rd23], %rd28;
	add.s32 	%r44, %r44, 1;
	add.s32 	%r43, %r43, 1;
	add.s32 	%r42, %r42, 1;
	setp.ne.s32 	%p4, %r43, -15;
	mov.u32 	%r45, %r6;
	@%p4 bra 	$L__BB2_3;
$L__BB2_4:
	cvt.s64.s32 	%rd29, %r45;
	cvt.u64.u32 	%rd30, %r4;
	add.s64 	%rd31, %rd30, %rd29;
	shl.b64 	%rd32, %rd31, 3;
	add.s64 	%rd33, %rd1, %rd32;
	st.local.u64 	[%rd33+-120], %rd70;
	and.b32  	%r15, %r2, 63;
	ld.local.u64 	%rd72, [%rd1+16];
	ld.local.u64 	%rd71, [%rd1+24];
	setp.eq.s32 	%p5, %r15, 0;
	@%p5 bra 	$L__BB2_6;
	shl.b64 	%rd34, %rd71, %r15;
	shr.u64 	%rd35, %rd72, 1;
	xor.b32  	%r24, %r15, 63;
	shr.u64 	%rd36, %rd35, %r24;
	or.b64  	%rd71, %rd34, %rd36;
	ld.local.u64 	%rd37, [%rd1+8];
	shl.b64 	%rd38, %rd72, %r15;
	shr.u64 	%rd39, %rd37, 1;
	shr.u64 	%rd40, %rd39, %r24;
	or.b64  	%rd72, %rd38, %rd40;
$L__BB2_6:
	and.b32  	%r25, %r1, -2147483648;
	shr.u64 	%rd41, %rd71, 62;
	cvt.u32.u64 	%r26, %rd41;
	mov.b64 	{%r27, %r28}, %rd71;
	mov.b64 	{%r29, %r30}, %rd72;
	shf.l.wrap.b32 	%r31, %r30, %r27, 2;
	shf.l.wrap.b32 	%r32, %r27, %r28, 2;
	mov.b64 	%rd42, {%r31, %r32};
	shl.b64 	%rd43, %rd72, 2;
	shr.u64 	%rd44, %rd42, 63;
	cvt.u32.u64 	%r33, %rd44;
	add.s32 	%r34, %r33, %r26;
	setp.eq.s32 	%p6, %r25, 0;
	neg.s32 	%r35, %r34;
	selp.b32 	%r46, %r34, %r35, %p6;
	setp.gt.s64 	%p7, %rd42, -1;
	mov.b64 	%rd45, 0;
	{
	.reg .u32 %r0, %r1, %r2, %r3, %a0, %a1, %a2, %a3, %b0, %b1, %b2, %b3;
	mov.b64 	{%a0,%a1}, %rd45;
	mov.b64 	{%a2,%a3}, %rd45;
	mov.b64 	{%b0,%b1}, %rd43;
	mov.b64 	{%b2,%b3}, %rd42;
	sub.cc.u32 	%r0, %a0, %b0;
	subc.cc.u32 	%r1, %a1, %b1;
	subc.cc.u32 	%r2, %a2, %b2;
	subc.u32 	%r3, %a3, %b3;
	mov.b64 	%rd46, {%r0,%r1};
	mov.b64 	%rd47, {%r2,%r3};
	}
	xor.b32  	%r36, %r25, -2147483648;
	selp.b64 	%rd73, %rd42, %rd47, %p7;
	selp.b64 	%rd14, %rd43, %rd46, %p7;
	selp.b32 	%r17, %r25, %r36, %p7;
	clz.b64 	%r37, %rd73;
	cvt.u64.u32 	%rd15, %r37;
	setp.eq.s32 	%p8, %r37, 0;
	@%p8 bra 	$L__BB2_8;
	cvt.u32.u64 	%r38, %rd15;
	and.b32  	%r39, %r38, 63;
	shl.b64 	%rd48, %rd73, %r39;
	shr.u64 	%rd49, %rd14, 1;
	not.b32 	%r40, %r38;
	and.b32  	%r41, %r40, 63;
	shr.u64 	%rd50, %rd49, %r41;
	or.b64  	%rd73, %rd48, %rd50;
$L__BB2_8:
	mov.b64 	%rd51, -3958705157555305931;
	{
	.reg .u32 %r0, %r1, %r2, %r3, %alo, %ahi, %blo, %bhi;
	mov.b64 	{%alo,%ahi}, %rd73;
	mov.b64 	{%blo,%bhi}, %rd51;
	mul.lo.u32 	%r0, %alo, %blo;
	mul.hi.u32 	%r1, %alo, %blo;
	mad.lo.cc.u32 	%r1, %alo, %bhi, %r1;
	madc.hi.u32 	%r2, %alo, %bhi, 0;
	mad.lo.cc.u32 	%r1, %ahi, %blo, %r1;
	madc.hi.cc.u32 	%r2, %ahi, %blo, %r2;
	madc.hi.u32 	%r3, %ahi, %bhi, 0;
	mad.lo.cc.u32 	%r2, %ahi, %bhi, %r2;
	addc.u32 	%r3, %r3, 0;
	mov.b64 	%rd52, {%r0,%r1};
	mov.b64 	%rd53, {%r2,%r3};
	}
	setp.gt.s64 	%p9, %rd53, 0;
	{
	.reg .u32 %r0, %r1, %r2, %r3, %a0, %a1, %a2, %a3, %b0, %b1, %b2, %b3;
	mov.b64 	{%a0,%a1}, %rd52;
	mov.b64 	{%a2,%a3}, %rd53;
	mov.b64 	{%b0,%b1}, %rd52;
	mov.b64 	{%b2,%b3}, %rd53;
	add.cc.u32 	%r0, %a0, %b0;
	addc.cc.u32 	%r1, %a1, %b1;
	addc.cc.u32 	%r2, %a2, %b2;
	addc.u32 	%r3, %a3, %b3;
	mov.b64 	%rd54, {%r0,%r1};
	mov.b64 	%rd55, {%r2,%r3};
	}
	selp.b64 	%rd56, %rd55, %rd53, %p9;
	selp.s64 	%rd57, -1, 0, %p9;
	sub.s64 	%rd58, %rd57, %rd15;
	cvt.u64.u32 	%rd59, %r17;
	shl.b64 	%rd60, %rd59, 32;
	add.s64 	%rd61, %rd56, 1;
	shr.u64 	%rd62, %rd61, 10;
	add.s64 	%rd63, %rd62, 1;
	shr.u64 	%rd64, %rd63, 1;
	shl.b64 	%rd65, %rd58, 52;
	add.s64 	%rd66, %rd65, %rd64;
	add.s64 	%rd67, %rd66, 4602678819172646912;
	or.b64  	%rd68, %rd67, %rd60;
	mov.b64 	%fd4, %rd68;
$L__BB2_9:
	st.param.f64 	[func_retval0], %fd4;
	st.param.b32 	[func_retval0+8], %r46;
	ret;

}


// ===== COMPILED SASS (sm_100) =====

	.target	sm_100

	.elftype	@"ET_EXEC"


//--------------------- .note.nv.tkinfo           --------------------------
	.section	.note.nv.tkinfo,"",@"SHT_NOTE"
	.sectionflags	@"SHF_NOTE_NV_TKINFO"
	.tkinfo
        /*0018*/ 	.word	0x00000002
        /*0030*/ 	.string	""
        /*0030*/ 	.string	"ptxas"
        /*0030*/ 	.string	"Cuda compilation tools, release 13.0, V13.0.88"
        /*0030*/ 	.string	"Build cuda_13.0.r13.0/compiler.36424714_0"
        /*0030*/ 	.string	"-arch sm_100 -m 64 "



//--------------------- .note.nv.cuinfo           --------------------------
	.section	.note.nv.cuinfo,"",@"SHT_NOTE"
	.sectionflags	@"SHF_NOTE_NV_CUINFO"
        /*0018*/ 	.short	0x0002
        /*001a*/ 	.short	0x0064
        /*001c*/ 	.short	0x0082
	.zero		2


//--------------------- .nv.info                  --------------------------
	.section	.nv.info,"",@"SHT_CUDA_INFO"
	.align	4


	//----- nvinfo : EIATTR_REGCOUNT
	.align		4
        /*0000*/ 	.byte	0x04, 0x2f
        /*0002*/ 	.short	(.L_3 - .L_2)
	.align		4
.L_2:
        /*0004*/ 	.word	index@(_Z21compute_fields_kernelPKdS0_S0_S0_S0_S0_S0_S0_S0_S0_Pdiidddd)
        /*0008*/ 	.word	0x00000030


	//----- nvinfo : EIATTR_FRAME_SIZE
	.align		4
.L_3:
        /*000c*/ 	.byte	0x04, 0x11
        /*000e*/ 	.short	(.L_5 - .L_4)
	.align		4
.L_4:
        /*0010*/ 	.word	index@($__internal_2_$__cuda_sm20_dsqrt_rn_f64_mediumpath_v1)
        /*0014*/ 	.word	0x00000000


	//----- nvinfo : EIATTR_FRAME_SIZE
	.align		4
.L_5:
        /*0018*/ 	.byte	0x04, 0x11
        /*001a*/ 	.short	(.L_7 - .L_6)
	.align		4
.L_6:
        /*001c*/ 	.word	index@($__internal_1_$__cuda_sm20_dblrcp_rn_slowpath_v3)
        /*0020*/ 	.word	0x00000000


	//----- nvinfo : EIATTR_FRAME_SIZE
	.align		4
.L_7:
        /*0024*/ 	.byte	0x04, 0x11
        /*0026*/ 	.short	(.L_9 - .L_8)
	.align		4
.L_8:
        /*0028*/ 	.word	index@(_Z21compute_fields_kernelPKdS0_S0_S0_S0_S0_S0_S0_S0_S0_Pdiidddd)
        /*002c*/ 	.word	0x00000000


	//----- nvinfo : EIATTR_REGCOUNT
	.align		4
.L_9:
        /*0030*/ 	.byte	0x04, 0x2f
        /*0032*/ 	.short	(.L_11 - .L_10)
	.align		4
.L_10:
        /*0034*/ 	.word	index@(_Z23update_particles_kernelPdS_PKdS1_dddddi)
        /*0038*/ 	.word	0x00000020


	//----- nvinfo : EIATTR_FRAME_SIZE
	.align		4
.L_11:
        /*003c*/ 	.byte	0x04, 0x11
        /*003e*/ 	.short	(.L_13 - .L_12)
	.align		4
.L_12:
        /*0040*/ 	.word	index@($_Z23update_particles_kernelPdS_PKdS1_dddddi$__internal_trig_reduction_slowpathd)
        /*0044*/ 	.word	0x00000028


	//----- nvinfo : EIATTR_FRAME_SIZE
	.align		4
.L_13:
        /*0048*/ 	.byte	0x04, 0x11
        /*004a*/ 	.short	(.L_15 - .L_14)
	.align		4
.L_14:
        /*004c*/ 	.word	index@($__internal_0_$__cuda_sm20_div_rn_f64_full)
        /*0050*/ 	.word	0x00000028


	//----- nvinfo : EIATTR_FRAME_SIZE
	.align		4
.L_15:
        /*0054*/ 	.byte	0x04, 0x11
        /*0056*/ 	.short	(.L_17 - .L_16)
	.align		4
.L_16:
        /*0058*/ 	.word	index@(_Z23update_particles_kernelPdS_PKdS1_dddddi)
        /*005c*/ 	.word	0x00000028


	//----- nvinfo : EIATTR_MIN_STACK_SIZE
	.align		4
.L_17:
        /*0060*/ 	.byte	0x04, 0x12
        /*0062*/ 	.short	(.L_19 - .L_18)
	.align		4
.L_18:
        /*0064*/ 	.word	index@(_Z23update_particles_kernelPdS_PKdS1_dddddi)
        /*0068*/ 	.word	0x00000028


	//----- nvinfo : EIATTR_MIN_STACK_SIZE
	.align		4
.L_19:
        /*006c*/ 	.byte	0x04, 0x12
        /*006e*/ 	.short	(.L_21 - .L_20)
	.align		4
.L_20:
        /*0070*/ 	.word	index@(_Z21compute_fields_kernelPKdS0_S0_S0_S0_S0_S0_S0_S0_S0_Pdiidddd)
        /*0074*/ 	.word	0x00000000
.L_21:


//--------------------- .nv.compat                --------------------------
	.section	.nv.compat,"",@"SHT_CUDA_COMPAT_INFO"
	.align	4
        /*0000*/ 	.byte	0x02, 0x09, 0x00, 0x00, 0x02, 0x02, 0x01, 0x00, 0x02, 0x05, 0x05, 0x00, 0x03, 0x07, 0x01, 0x01
        /*0010*/ 	.byte	0x02, 0x03, 0x00, 0x00, 0x02, 0x06, 0x01, 0x00, 0x04, 0x0b, 0x08, 0x00, 0x01, 0x00, 0x00, 0x00
        /*0020*/ 	.byte	0x00, 0x00, 0x00, 0x00


//--------------------- .nv.info._Z23update_particles_kernelPdS_PKdS1_dddddi --------------------------
	.section	.nv.info._Z23update_particles_kernelPdS_PKdS1_dddddi,"",@"SHT_CUDA_INFO"
	.sectionflags	@""
	.align	4


	//----- nvinfo : EIATTR_CUDA_API_VERSION
	.align		4
        /*0000*/ 	.byte	0x04, 0x37
        /*0002*/ 	.short	(.L_23 - .L_22)
.L_22:
        /*0004*/ 	.word	0x00000082


	//----- nvinfo : EIATTR_KPARAM_INFO
	.align		4
.L_23:
        /*0008*/ 	.byte	0x04, 0x17
        /*000a*/ 	.short	(.L_25 - .L_24)
.L_24:
        /*000c*/ 	.word	0x00000000
        /*0010*/ 	.short	0x0009
        /*0012*/ 	.short	0x0048
        /*0014*/ 	.byte	0x00, 0xf0, 0x11, 0x00


	//----- nvinfo : EIATTR_KPARAM_INFO
	.align		4
.L_25:
        /*0018*/ 	.byte	0x04, 0x17
        /*001a*/ 	.short	(.L_27 - .L_26)
.L_26:
        /*001c*/ 	.word	0x00000000
        /*0020*/ 	.short	0x0008
        /*0022*/ 	.short	0x0040
        /*0024*/ 	.byte	0x00, 0xf0, 0x21, 0x00


	//----- nvinfo : EIATTR_KPARAM_INFO
	.align		4
.L_27:
        /*0028*/ 	.byte	0x04, 0x17
        /*002a*/ 	.short	(.L_29 - .L_28)
.L_28:
        /*002c*/ 	.word	0x00000000
        /*0030*/ 	.short	0x0007
        /*0032*/ 	.short	0x0038
        /*0034*/ 	.byte	0x00, 0xf0, 0x21, 0x00


	//----- nvinfo : EIATTR_KPARAM_INFO
	.align		4
.L_29:
        /*0038*/ 	.byte	0x04, 0x17
        /*003a*/ 	.short	(.L_31 - .L_30)
.L_30:
        /*003c*/ 	.word	0x00000000
        /*0040*/ 	.short	0x0006
        /*0042*/ 	.short	0x0030
        /*0044*/ 	.byte	0x00, 0xf0, 0x21, 0x00


	//----- nvinfo : EIATTR_KPARAM_INFO
	.align		4
.L_31:
        /*0048*/ 	.byte	0x04, 0x17
        /*004a*/ 	.short	(.L_33 - .L_32)
.L_32:
        /*004c*/ 	.word	0x00000000
        /*0050*/ 	.short	0x0005
        /*0052*/ 	.short	0x0028
        /*0054*/ 	.byte	0x00, 0xf0, 0x21, 0x00


	//----- nvinfo : EIATTR_KPARAM_INFO
	.align		4
.L_33:
        /*0058*/ 	.byte	0x04, 0x17
        /*005a*/ 	.short	(.L_35 - .L_34)
.L_34:
        /*005c*/ 	.word	0x00000000
        /*0060*/ 	.short	0x0004
        /*0062*/ 	.short	0x0020
        /*0064*/ 	.byte	0x00, 0xf0, 0x21, 0x00


	//----- nvinfo : EIATTR_KPARAM_INFO
	.align		4
.L_35:
        /*0068*/ 	.byte	0x04, 0x17
        /*006a*/ 	.short	(.L_37 - .L_36)
.L_36:
        /*006c*/ 	.word	0x00000000
        /*0070*/ 	.short	0x0003
        /*0072*/ 	.short	0x0018
        /*0074*/ 	.byte	0x00, 0xf5, 0x21, 0x00


	//----- nvinfo : EIATTR_KPARAM_INFO
	.align		4
.L_37:
        /*0078*/ 	.byte	0x04, 0x17
        /*007a*/ 	.short	(.L_39 - .L_38)
.L_38:
        /*007c*/ 	.word	0x00000000
        /*0080*/ 	.short	0x0002
        /*0082*/ 	.short	0x0010
        /*0084*/ 	.byte	0x00, 0xf5, 0x21, 0x00


	//----- nvinfo : EIATTR_KPARAM_INFO
	.align		4
.L_39:
        /*0088*/ 	.byte	0x04, 0x17
        /*008a*/ 	.short	(.L_41 - .L_40)
.L_40:
        /*008c*/ 	.word	0x00000000
        /*0090*/ 	.short	0x0001
        /*0092*/ 	.short	0x0008
        /*0094*/ 	.byte	0x00, 0xf5, 0x21, 0x00


	//----- nvinfo : EIATTR_KPARAM_INFO
	.align		4
.L_41:
        /*0098*/ 	.byte	0x04, 0x17
        /*009a*/ 	.short	(.L_43 - .L_42)
.L_42:
        /*009c*/ 	.word	0x00000000
        /*00a0*/ 	.short	0x0000
        /*00a2*/ 	.short	0x0000
        /*00a4*/ 	.byte	0x00, 0xf5, 0x21, 0x00


	//----- nvinfo : EIATTR_SPARSE_MMA_MASK
	.align		4
.L_43:
        /*00a8*/ 	.byte	0x03, 0x50
        /*00aa*/ 	.short	0x0000


	//----- nvinfo : EIATTR_MAXREG_COUNT
	.align		4
        /*00ac*/ 	.byte	0x03, 0x1b
        /*00ae*/ 	.short	0x00ff


	//----- nvinfo : EIATTR_MERCURY_ISA_VERSION
	.align		4
        /*00b0*/ 	.byte	0x03, 0x5f
        /*00b2*/ 	.short	0x0101


	//----- nvinfo : EIATTR_VRC_CTA_INIT_COUNT
	.align		4
        /*00b4*/ 	.byte	0x02, 0x4a
	.zero		1
	.zero		1


	//----- nvinfo : EIATTR_EXIT_INSTR_OFFSETS
	.align		4
        /*00b8*/ 	.byte	0x04, 0x1c
        /*00ba*/ 	.short	(.L_45 - .L_44)


	//   ....[0]....
.L_44:
        /*00bc*/ 	.word	0x00000080


	//   ....[1]....
        /*00c0*/ 	.word	0x00000ba0


	//----- nvinfo : EIATTR_CRS_STACK_SIZE
	.align		4
.L_45:
        /*00c4*/ 	.byte	0x04, 0x1e
        /*00c6*/ 	.short	(.L_47 - .L_46)
.L_46:
        /*00c8*/ 	.word	0x00000000


	//----- nvinfo : EIATTR_CBANK_PARAM_SIZE
	.align		4
.L_47:
        /*00cc*/ 	.byte	0x03, 0x19
        /*00ce*/ 	.short	0x004c


	//----- nvinfo : EIATTR_PARAM_CBANK
	.align		4
        /*00d0*/ 	.byte	0x04, 0x0a
        /*00d2*/ 	.short	(.L_49 - .L_48)
	.align		4
.L_48:
        /*00d4*/ 	.word	index@(.nv.constant0._Z23update_particles_kernelPdS_PKdS1_dddddi)
        /*00d8*/ 	.short	0x0380
        /*00da*/ 	.short	0x004c


	//----- nvinfo : EIATTR_SW_WAR
	.align		4
.L_49:
        /*00dc*/ 	.byte	0x04, 0x36
        /*00de*/ 	.short	(.L_51 - .L_50)
.L_50:
        /*00e0*/ 	.word	0x00000008
.L_51:


//--------------------- .nv.info._Z21compute_fields_kernelPKdS0_S0_S0_S0_S0_S0_S0_S0_S0_Pdiidddd --------------------------
	.section	.nv.info._Z21compute_fields_kernelPKdS0_S0_S0_S0_S0_S0_S0_S0_S0_Pdiidddd,"",@"SHT_CUDA_INFO"
	.sectionflags	@""
	.align	4


	//----- nvinfo : EIATTR_CUDA_API_VERSION
	.align		4
        /*0000*/ 	.byte	0x04, 0x37
        /*0002*/ 	.short	(.L_53 - .L_52)
.L_52:
        /*0004*/ 	.word	0x00000082


	//----- nvinfo : EIATTR_KPARAM_INFO
	.align		4
.L_53:
        /*0008*/ 	.byte	0x04, 0x17
        /*000a*/ 	.short	(.L_55 - .L_54)
.L_54:
        /*000c*/ 	.word	0x00000000
        /*0010*/ 	.short	0x0010
        /*0012*/ 	.short	0x0078
        /*0014*/ 	.byte	0x00, 0xf0, 0x21, 0x00


	//----- nvinfo : EIATTR_KPARAM_INFO
	.align		4
.L_55:
        /*0018*/ 	.byte	0x04, 0x17
        /*001a*/ 	.short	(.L_57 - .L_56)
.L_56:
        /*001c*/ 	.word	0x00000000
        /*0020*/ 	.short	0x000f
        /*0022*/ 	.short	0x0070
        /*0024*/ 	.byte	0x00, 0xf0, 0x21, 0x00


	//----- nvinfo : EIATTR_KPARAM_INFO
	.align		4
.L_57:
        /*0028*/ 	.byte	0x04, 0x17
        /*002a*/ 	.short	(.L_59 - .L_58)
.L_58:
        /*002c*/ 	.word	0x00000000
        /*0030*/ 	.short	0x000e
        /*0032*/ 	.short	0x0068
        /*0034*/ 	.byte	0x00, 0xf0, 0x21, 0x00


	//----- nvinfo : EIATTR_KPARAM_INFO
	.align		4
.L_59:
        /*0038*/ 	.byte	0x04, 0x17
        /*003a*/ 	.short	(.L_61 - .L_60)
.L_60:
        /*003c*/ 	.word	0x00000000
        /*0040*/ 	.short	0x000d
        /*0042*/ 	.short	0x0060
        /*0044*/ 	.byte	0x00, 0xf0, 0x21, 0x00


	//----- nvinfo : EIATTR_KPARAM_INFO
	.align		4
.L_61:
        /*0048*/ 	.byte	0x04, 0x17
        /*004a*/ 	.short	(.L_63 - .L_62)
.L_62:
        /*004c*/ 	.word	0x00000000
        /*0050*/ 	.short	0x000c
        /*0052*/ 	.short	0x005c
        /*0054*/ 	.byte	0x00, 0xf0, 0x11, 0x00


	//----- nvinfo : EIATTR_KPARAM_INFO
	.align		4
.L_63:
        /*0058*/ 	.byte	0x04, 0x17
        /*005a*/ 	.short	(.L_65 - .L_64)
.L_64:
        /*005c*/ 	.word	0x00000000
        /*0060*/ 	.short	0x000b
        /*0062*/ 	.short	0x0058
        /*0064*/ 	.byte	0x00, 0xf0, 0x11, 0x00


	//----- nvinfo : EIATTR_KPARAM_INFO
	.align		4
.L_65:
        /*0068*/ 	.byte	0x04, 0x17
        /*006a*/ 	.short	(.L_67 - .L_66)
.L_66:
        /*006c*/ 	.word	0x00000000
        /*0070*/ 	.short	0x000a
        /*0072*/ 	.short	0x0050
        /*0074*/ 	.byte	0x00, 0xf5, 0x21, 0x00


	//----- nvinfo : EIATTR_KPARAM_INFO
	.align		4
.L_67:
        /*0078*/ 	.byte	0x04, 0x17
        /*007a*/ 	.short	(.L_69 - .L_68)
.L_68:
        /*007c*/ 	.word	0x00000000
        /*0080*/ 	.short	0x0009
        /*0082*/ 	.short	0x0048
        /*0084*/ 	.byte	0x00, 0xf5, 0x21, 0x00


	//----- nvinfo : EIATTR_KPARAM_INFO
	.align		4
.L_69:
        /*0088*/ 	.byte	0x04, 0x17
        /*008a*/ 	.short	(.L_71 - .L_70)
.L_70:
        /*008c*/ 	.word	0x00000000
        /*0090*/ 	.short	0x0008
        /*0092*/ 	.short	0x0040
        /*0094*/ 	.byte	0x00, 0xf5, 0x21, 0x00


	//----- nvinfo : EIATTR_KPARAM_INFO
	.align		4
.L_71:
        /*0098*/ 	.byte	0x04, 0x17
        /*009a*/ 	.short	(.L_73 - .L_72)
.L_72:
        /*009c*/ 	.word	0x00000000
        /*00a0*/ 	.short	0x0007
        /*00a2*/ 	.short	0x0038
        /*00a4*/ 	.byte	0x00, 0xf5, 0x21, 0x00


	//----- nvinfo : EIATTR_KPARAM_INFO
	.align		4
.L_73:
        /*00a8*/ 	.byte	0x04, 0x17
        /*00aa*/ 	.short	(.L_75 - .L_74)
.L_74:
        /*00ac*/ 	.word	0x00000000
        /*00b0*/ 	.short	0x0006
        /*00b2*/ 	.short	0x0030
        /*00b4*/ 	.byte	0x00, 0xf5, 0x21, 0x00


	//----- nvinfo : EIATTR_KPARAM_INFO
	.align		4
.L_75:
        /*00b8*/ 	.byte	0x04, 0x17
        /*00ba*/ 	.short	(.L_77 - .L_76)
.L_76:
        /*00bc*/ 	.word	0x00000000
        /*00c0*/ 	.short	0x0005
        /*00c2*/ 	.short	0x0028
        /*00c4*/ 	.byte	0x00, 0xf5, 0x21, 0x00


	//----- nvinfo : EIATTR_KPARAM_INFO
	.align		4
.L_77:
        /*00c8*/ 	.byte	0x04, 0x17
        /*00ca*/ 	.short	(.L_79 - .L_78)
.L_78:
        /*00cc*/ 	.word	0x00000000
        /*00d0*/ 	.short	0x0004
        /*00d2*/ 	.short	0x0020
        /*00d4*/ 	.byte	0x00, 0xf5, 0x21, 0x00


	//----- nvinfo : EIATTR_KPARAM_INFO
	.align		4
.L_79:
        /*00d8*/ 	.byte	0x04, 0x17
        /*00da*/ 	.short	(.L_81 - .L_80)
.L_80:
        /*00dc*/ 	.word	0x00000000
        /*00e0*/ 	.short	0x0003
        /*00e2*/ 	.short	0x0018
        /*00e4*/ 	.byte	0x00, 0xf5, 0x21, 0x00


	//----- nvinfo : EIATTR_KPARAM_INFO
	.align		4
.L_81:
        /*00e8*/ 	.byte	0x04, 0x17
        /*00ea*/ 	.short	(.L_83 - .L_82)
.L_82:
        /*00ec*/ 	.word	0x00000000
        /*00f0*/ 	.short	0x0002
        /*00f2*/ 	.short	0x0010
        /*00f4*/ 	.byte	0x00, 0xf5, 0x21, 0x00


	//----- nvinfo : EIATTR_KPARAM_INFO
	.align		4
.L_83:
        /*00f8*/ 	.byte	0x04, 0x17
        /*00fa*/ 	.short	(.L_85 - .L_84)
.L_84:
        /*00fc*/ 	.word	0x00000000
        /*0100*/ 	.short	0x0001
        /*0102*/ 	.short	0x0008
        /*0104*/ 	.byte	0x00, 0xf5, 0x21, 0x00


	//----- nvinfo : EIATTR_KPARAM_INFO
	.align		4
.L_85:
        /*0108*/ 	.byte	0x04, 0x17
        /*010a*/ 	.short	(.L_87 - .L_86)
.L_86:
        /*010c*/ 	.word	0x00000000
        /*0110*/ 	.short	0x0000
        /*0112*/ 	.short	0x0000
        /*0114*/ 	.byte	0x00, 0xf5, 0x21, 0x00


	//----- nvinfo : EIATTR_SPARSE_MMA_MASK
	.align		4
.L_87:
        /*0118*/ 	.byte	0x03, 0x50
        /*011a*/ 	.short	0x0000


	//----- nvinfo : EIATTR_MAXREG_COUNT
	.align		4
        /*011c*/ 	.byte	0x03, 0x1b
        /*011e*/ 	.short	0x00ff


	//----- nvinfo : EIATTR_MERCURY_ISA_VERSION
	.align		4
        /*0120*/ 	.byte	0x03, 0x5f
        /*0122*/ 	.short	0x0101


	//----- nvinfo : EIATTR_VRC_CTA_INIT_COUNT
	.align		4
        /*0124*/ 	.byte	0x02, 0x4a
	.zero		1
	.zero		1


	//----- nvinfo : EIATTR_EXIT_INSTR_OFFSETS
	.align		4
        /*0128*/ 	.byte	0x04, 0x1c
        /*012a*/ 	.short	(.L_89 - .L_88)


	//   ....[0]....
.L_88:
        /*012c*/ 	.word	0x00000070


	//   ....[1]....
        /*0130*/ 	.word	0x00001c00


	//----- nvinfo : EIATTR_CRS_STACK_SIZE
	.align		4
.L_89:
        /*0134*/ 	.byte	0x04, 0x1e
        /*0136*/ 	.short	(.L_91 - .L_90)
.L_90:
        /*0138*/ 	.word	0x00000000


	//----- nvinfo : EIATTR_CBANK_PARAM_SIZE
	.align		4
.L_91:
        /*013c*/ 	.byte	0x03, 0x19
        /*013e*/ 	.short	0x0080


	//----- nvinfo : EIATTR_PARAM_CBANK
	.align		4
        /*0140*/ 	.byte	0x04, 0x0a
        /*0142*/ 	.short	(.L_93 - .L_92)
	.align		4
.L_92:
        /*0144*/ 	.word	index@(.nv.constant0._Z21compute_fields_kernelPKdS0_S0_S0_S0_S0_S0_S0_S0_S0_Pdiidddd)
        /*0148*/ 	.short	0x0380
        /*014a*/ 	.short	0x0080


	//----- nvinfo : EIATTR_SW_WAR
	.align		4
.L_93:
        /*014c*/ 	.byte	0x04, 0x36
        /*014e*/ 	.short	(.L_95 - .L_94)
.L_94:
        /*0150*/ 	.word	0x00000008
.L_95:


//--------------------- .nv.callgraph             --------------------------
	.section	.nv.callgraph,"",@"SHT_CUDA_CALLGRAPH"
	.align	4
	.sectionentsize	8
	.align		4
        /*0000*/ 	.word	0x00000000
	.align		4
        /*0004*/ 	.word	0xffffffff
	.align		4
        /*0008*/ 	.word	0x00000000
	.align		4
        /*000c*/ 	.word	0xfffffffe
	.align		4
        /*0010*/ 	.word	0x00000000
	.align		4
        /*0014*/ 	.word	0xfffffffd
	.align		4
        /*0018*/ 	.word	0x00000000
	.align		4
        /*001c*/ 	.word	0xfffffffc


//--------------------- .nv.constant4             --------------------------
	.section	.nv.constant4,"a",@progbits
	.align	8
	.align		8
.nv.constant4:
        /*0000*/ 	.dword	__cudart_i2opi_d
	.align		8
        /*0008*/ 	.dword	__cudart_sin_cos_coeffs


//--------------------- .text._Z23update_particles_kernelPdS_PKdS1_dddddi --------------------------
	.section	.text._Z23update_particles_kernelPdS_PKdS1_dddddi,"ax",@progbits
	.align	128
        .global         _Z23update_particles_kernelPdS_PKdS1_dddddi
        .type           _Z23update_particles_kernelPdS_PKdS1_dddddi,@function
        .size           _Z23update_particles_kernelPdS_PKdS1_dddddi,(.L_x_49 - _Z23update_particles_kernelPdS_PKdS1_dddddi)
        .other          _Z23update_particles_kernelPdS_PKdS1_dddddi,@"STO_CUDA_ENTRY STV_DEFAULT"
_Z23update_particles_kernelPdS_PKdS1_dddddi:
.text._Z23update_particles_kernelPdS_PKdS1_dddddi:
[----:B------:R-:W0:Y:S01]  /*0000*/  LDC R1, c[0x0][0x37c] ;  /* 0x0000df00ff017b82 */ /* 0x000e220000000800 */
[----:B------:R-:W1:Y:S07]  /*0010*/  S2R R0, SR_TID.X ;  /* 0x0000000000007919 */ /* 0x000e6e0000002100 */
[----:B------:R-:W1:Y:S01]  /*0020*/  S2UR UR4, SR_CTAID.X ;  /* 0x00000000000479c3 */ /* 0x000e620000002500 */
[----:B------:R-:W2:Y:S01]  /*0030*/  LDCU UR5, c[0x0][0x3c8] ;  /* 0x00007900ff0577ac */ /* 0x000ea20008000800 */
[----:B0-----:R-:W-:-:S06]  /*0040*/  VIADD R1, R1, 0xffffffd8 ;  /* 0xffffffd801017836 */ /* 0x001fcc0000000000 */
[----:B------:R-:W1:Y:S02]  /*0050*/  LDC R5, c[0x0][0x360] ;  /* 0x0000d800ff057b82 */ /* 0x000e640000000800 */
[----:B-1----:R-:W-:-:S05]  /*0060*/  IMAD R5, R5, UR4, R0 ;  /* 0x0000000405057c24 */ /* 0x002fca000f8e0200 */
[----:B--2---:R-:W-:-:S13]  /*0070*/  ISETP.GE.AND P0, PT, R5, UR5, PT ;  /* 0x0000000505007c0c */ /* 0x004fda000bf06270 */
[----:B------:R-:W-:Y:S05]  /*0080*/  @P0 EXIT ;  /* 0x000000000000094d */ /* 0x000fea0003800000 */
[----:B------:R-:W0:Y:S01]  /*0090*/  LDC.64 R6, c[0x0][0x390] ;  /* 0x0000e400ff067b82 */ /* 0x000e220000000a00 */
[----:B------:R-:W1:Y:S07]  /*00a0*/  LDCU.64 UR4, c[0x0][0x358] ;  /* 0x00006b00ff0477ac */ /* 0x000e6e0008000a00 */
[----:B------:R-:W2:Y:S08]  /*00b0*/  LDC.64 R8, c[0x0][0x380] ;  /* 0x0000e000ff087b82 */ /* 0x000eb00000000a00 */
[----:B------:R-:W3:Y:S01]  /*00c0*/  LDC.64 R10, c[0x0][0x388] ;  /* 0x0000e200ff0a7b82 */ /* 0x000ee20000000a00 */
[----:B0-----:R-:W-:-:S06]  /*00d0*/  IMAD.WIDE R6, R5, 0x8, R6 ;  /* 0x0000000805067825 */ /* 0x001fcc00078e0206 */
[----:B-1----:R-:W4:Y:S01]  /*00e0*/  LDG.E.64.CONSTANT R6, desc[UR4][R6.64] ;  /* 0x0000000406067981 */ /* 0x002f22000c1e9b00 */
[----:B------:R-:W-:Y:S01]  /*00f0*/  BSSY.RECONVERGENT B0, `(.L_x_0) ;  /* 0x00000a3000007945 */ /* 0x000fe20003800200 */
[----:B--2---:R-:W-:-:S04]  /*0100*/  IMAD.WIDE R8, R5, 0x8, R8 ;  /* 0x0000000805087825 */ /* 0x004fc800078e0208 */
[----:B---3--:R-:W-:Y:S01]  /*0110*/  IMAD.WIDE R10, R5, 0x8, R10 ;  /* 0x00000008050a7825 */ /* 0x008fe200078e020a */
[----:B----4-:R-:W-:-:S14]  /*0120*/  DSETP.GT.AND P0, PT, R6, RZ, PT ;  /* 0x000000ff0600722a */ /* 0x010fdc0003f04000 */
[----:B------:R-:W-:Y:S05]  /*0130*/  @P0 BRA `(.L_x_1) ;  /* 0x00000000000c0947 */ /* 0x000fea0003800000 */
[----:B------:R0:W5:Y:S04]  /*0140*/  LDG.E.64 R2, desc[UR4][R8.64] ;  /* 0x0000000408027981 */ /* 0x000168000c1e1b00 */
[----:B------:R0:W5:Y:S01]  /*0150*/  LDG.E.64 R4, desc[UR4][R10.64] ;  /* 0x000000040a047981 */ /* 0x000162000c1e1b00 */
[----:B------:R-:W-:Y:S05]  /*0160*/  BRA `(.L_x_2) ;  /* 0x00000008006c7947 */ /* 0x000fea0003800000 */
.L_x_1:
[----:B------:R-:W0:Y:S02]  /*0170*/  LDC.64 R2, c[0x0][0x398] ;  /* 0x0000e600ff027b82 */ /* 0x000e240000000a00 */
[----:B0-----:R-:W-:-:S06]  /*0180*/  IMAD.WIDE R2, R5, 0x8, R2 ;  /* 0x0000000805027825 */ /* 0x001fcc00078e0202 */
[----:B------:R-:W2:Y:S01]  /*0190*/  LDG.E.64.CONSTANT R2, desc[UR4][R2.64] ;  /* 0x0000000402027981 */ /* 0x000ea2000c1e9b00 */
[----:B------:R-:W0:Y:S01]  /*01a0*/  MUFU.RCP64H R5, R7 ;  /* 0x0000000700057308 */ /* 0x000e220000001800 */
[----:B------:R-:W-:Y:S01]  /*01b0*/  IMAD.MOV.U32 R4, RZ, RZ, 0x1 ;  /* 0x00000001ff047424 */ /* 0x000fe200078e00ff */
[----:B------:R-:W-:Y:S05]  /*01c0*/  BSSY.RECONVERGENT B1, `(.L_x_3) ;  /* 0x0000010000017945 */ /* 0x000fea0003800200 */
[----:B0-----:R-:W-:-:S08]  /*01d0*/  DFMA R12, -R6, R4, 1 ;  /* 0x3ff00000060c742b */ /* 0x001fd00000000104 */
[----:B------:R-:W-:-:S08]  /*01e0*/  DFMA R12, R12, R12, R12 ;  /* 0x0000000c0c0c722b */ /* 0x000fd0000000000c */
[----:B------:R-:W-:-:S08]  /*01f0*/  DFMA R12, R4, R12, R4 ;  /* 0x0000000c040c722b */ /* 0x000fd00000000004 */
[----:B------:R-:W-:-:S08]  /*0200*/  DFMA R4, -R6, R12, 1 ;  /* 0x3ff000000604742b */ /* 0x000fd0000000010c */
[----:B------:R-:W-:-:S08]  /*0210*/  DFMA R4, R12, R4, R12 ;  /* 0x000000040c04722b */ /* 0x000fd0000000000c */
[----:B--2---:R-:W-:-:S08]  /*0220*/  DMUL R12, R2, -R4 ;  /* 0x80000004020c7228 */ /* 0x004fd00000000000 */
[--C-:B------:R-:W-:Y:S02]  /*0230*/  DFMA R14, -R6, R12, -R2.reuse ;  /* 0x0000000c060e722b */ /* 0x100fe40000000902 */
[----:B------:R-:W-:-:S06]  /*0240*/  DADD R2, -RZ, -R2 ;  /* 0x00000000ff027229 */ /* 0x000fcc0000000902 */
[----:B------:R-:W-:-:S04]  /*0250*/  DFMA R12, R4, R14, R12 ;  /* 0x0000000e040c722b */ /* 0x000fc8000000000c */
[----:B------:R-:W-:-:S06]  /*0260*/  FSETP.GEU.AND P1, PT, |R3|, 6.5827683646048100446e-37, PT ;  /* 0x036000000300780b */ /* 0x000fcc0003f2e200 */
[----:B------:R-:W-:-:S05]  /*0270*/  FFMA R0, RZ, R7, R13 ;  /* 0x00000007ff007223 */ /* 0x000fca000000000d */
[----:B------:R-:W-:-:S13]  /*0280*/  FSETP.GT.AND P0, PT, |R0|, 1.469367938527859385e-39, PT ;  /* 0x001000000000780b */ /* 0x000fda0003f04200 */
[----:B------:R-:W-:Y:S05]  /*0290*/  @P0 BRA P1, `(.L_x_4) ;  /* 0x0000000000080947 */ /* 0x000fea0000800000 */
[----:B------:R-:W-:-:S07]  /*02a0*/  MOV R0, 0x2c0 ;  /* 0x000002c000007802 */ /* 0x000fce0000000f00 */
[----:B------:R-:W-:Y:S05]  /*02b0*/  CALL.REL.NOINC `($__internal_0_$__cuda_sm20_div_rn_f64_full) ;  /* 0x00000008003c7944 */ /* 0x000fea0003c00000 */
.L_x_4:
[----:B------:R-:W-:Y:S05]  /*02c0*/  BSYNC.RECONVERGENT B1 ;  /* 0x0000000000017941 */ /* 0x000fea0003800200 */
.L_x_3:
[----:B------:R-:W0:Y:S01]  /*02d0*/  LDCU.64 UR6, c[0x0][0x3a0] ;  /* 0x00007400ff0677ac */ /* 0x000e220008000a00 */
[----:B------:R-:W-:Y:S01]  /*02e0*/  BSSY.RECONVERGENT B1, `(.L_x_5) ;  /* 0x0000020000017945 */ /* 0x000fe20003800200 */
[----:B0-----:R-:W-:-:S08]  /*02f0*/  DMUL R12, R12, UR6 ;  /* 0x000000060c0c7c28 */ /* 0x001fd00008000000 */
[----:B------:R-:W-:-:S14]  /*0300*/  DSETP.NEU.AND P0, PT, |R12|, +INF , PT ;  /* 0x7ff000000c00742a */ /* 0x000fdc0003f0d200 */
[----:B------:R-:W-:Y:S01]  /*0310*/  @!P0 DMUL R2, RZ, R12 ;  /* 0x0000000cff028228 */ /* 0x000fe20000000000 */
[----:B------:R-:W-:Y:S01]  /*0320*/  @!P0 IMAD.MOV.U32 R0, RZ, RZ, 0x1 ;  /* 0x00000001ff008424 */ /* 0x000fe200078e00ff */
[----:B------:R-:W-:Y:S09]  /*0330*/  @!P0 BRA `(.L_x_6) ;  /* 0x0000000000688947 */ /* 0x000ff20003800000 */
[----:B------:R-:W-:Y:S01]  /*0340*/  UMOV UR6, 0x6dc9c883 ;  /* 0x6dc9c88300067882 */ /* 0x000fe20000000000 */
[----:B------:R-:W-:Y:S01]  /*0350*/  UMOV UR7, 0x3fe45f30 ;  /* 0x3fe45f3000077882 */ /* 0x000fe20000000000 */
[C---:B------:R-:W-:Y:S01]  /*0360*/  DSETP.GE.AND P0, PT, |R12|.reuse, 2.14748364800000000000e+09, PT ;  /* 0x41e000000c00742a */ /* 0x040fe20003f06200 */
[----:B------:R-:W-:Y:S01]  /*0370*/  BSSY.RECONVERGENT B2, `(.L_x_7) ;  /* 0x0000015000027945 */ /* 0x000fe20003800200 */
[----:B------:R-:W-:Y:S01]  /*0380*/  DMUL R4, R12, UR6 ;  /* 0x000000060c047c28 */ /* 0x000fe20008000000 */
[----:B------:R-:W-:Y:S01]  /*0390*/  UMOV UR6, 0x54442d18 ;  /* 0x54442d1800067882 */ /* 0x000fe20000000000 */
[----:B------:R-:W-:-:S04]  /*03a0*/  UMOV UR7, 0x3ff921fb ;  /* 0x3ff921fb00077882 */ /* 0x000fc80000000000 */
[----:B------:R-:W0:Y:S08]  /*03b0*/  F2I.F64 R0, R4 ;  /* 0x0000000400007311 */ /* 0x000e300000301100 */
[----:B0-----:R-:W0:Y:S02]  /*03c0*/  I2F.F64 R2, R0 ;  /* 0x0000000000027312 */ /* 0x001e240000201c00 */
[----:B0-----:R-:W-:Y:S01]  /*03d0*/  DFMA R6, R2, -UR6, R12 ;  /* 0x8000000602067c2b */ /* 0x001fe2000800000c */
[----:B------:R-:W-:Y:S01]  /*03e0*/  UMOV UR6, 0x33145c00 ;  /* 0x33145c0000067882 */ /* 0x000fe20000000000 */
[----:B------:R-:W-:-:S06]  /*03f0*/  UMOV UR7, 0x3c91a626 ;  /* 0x3c91a62600077882 */ /* 0x000fcc0000000000 */
[----:B------:R-:W-:Y:S01]  /*0400*/  DFMA R6, R2, -UR6, R6 ;  /* 0x8000000602067c2b */ /* 0x000fe20008000006 */
[----:B------:R-:W-:Y:S01]  /*0410*/  UMOV UR6, 0x252049c0 ;  /* 0x252049c000067882 */ /* 0x000fe20000000000 */
[----:B------:R-:W-:-:S06]  /*0420*/  UMOV UR7, 0x397b839a ;  /* 0x397b839a00077882 */ /* 0x000fcc0000000000 */
[----:B------:R-:W-:Y:S01]  /*0430*/  DFMA R2, R2, -UR6, R6 ;  /* 0x8000000602027c2b */ /* 0x000fe20008000006 */
[----:B------:R-:W-:Y:S10]  /*0440*/  @!P0 BRA `(.L_x_8) ;  /* 0x00000000001c8947 */ /* 0x000ff40003800000 */
[----:B------:R-:W-:Y:S01]  /*0450*/  IMAD.MOV.U32 R6, RZ, RZ, R12 ;  /* 0x000000ffff067224 */ /* 0x000fe200078e000c */
[----:B------:R-:W-:Y:S01]  /*0460*/  MOV R0, 0x490 ;  /* 0x0000049000007802 */ /* 0x000fe20000000f00 */
[----:B------:R-:W-:-:S07]  /*0470*/  IMAD.MOV.U32 R3, RZ, RZ, R13 ;  /* 0x000000ffff037224 */ /* 0x000fce00078e000d */
[----:B------:R-:W-:Y:S05]  /*0480*/  CALL.REL.NOINC `($_Z23update_particles_kernelPdS_PKdS1_dddddi$__internal_trig_reduction_slowpathd) ;  /* 0x0000000c00487944 */ /* 0x000fea0003c00000 */
[----:B------:R-:W-:Y:S02]  /*0490*/  IMAD.MOV.U32 R0, RZ, RZ, R4 ;  /* 0x000000ffff007224 */ /* 0x000fe400078e0004 */
[----:B------:R-:W-:Y:S02]  /*04a0*/  IMAD.MOV.U32 R2, RZ, RZ, R6 ;  /* 0x000000ffff027224 */ /* 0x000fe400078e0006 */
[----:B------:R-:W-:-:S07]  /*04b0*/  IMAD.MOV.U32 R3, RZ, RZ, R7 ;  /* 0x000000ffff037224 */ /* 0x000fce00078e0007 */
.L_x_8:
[----:B------:R-:W-:Y:S05]  /*04c0*/  BSYNC.RECONVERGENT B2 ;  /* 0x0000000000027941 */ /* 0x000fea0003800200 */
.L_x_7:
[----:B------:R-:W-:-:S07]  /*04d0*/  VIADD R0, R0, 0x1 ;  /* 0x0000000100007836 */ /* 0x000fce0000000000 */
.L_x_6:
[----:B------:R-:W-:Y:S05]  /*04e0*/  BSYNC.RECONVERGENT B1 ;  /* 0x0000000000017941 */ /* 0x000fea0003800200 */
.L_x_5:
[----:B------:R-:W0:Y:S01]  /*04f0*/  LDCU.64 UR6, c[0x4][0x8] ;  /* 0x01000100ff0677ac */ /* 0x000e220008000a00 */
[----:B------:R-:W-:-:S05]  /*0500*/  IMAD.SHL.U32 R4, R0, 0x40, RZ ;  /* 0x0000004000047824 */ /* 0x000fca00078e00ff */
[----:B------:R-:W-:-:S04]  /*0510*/  LOP3.LUT R4, R4, 0x40, RZ, 0xc0, !PT ;  /* 0x0000004004047812 */ /* 0x000fc800078ec0ff */
[----:B0-----:R-:W-:-:S05]  /*0520*/  IADD3 R24, P0, PT, R4, UR6, RZ ;  /* 0x0000000604187c10 */ /* 0x001fca000ff1e0ff */
[----:B------:R-:W-:-:S05]  /*0530*/  IMAD.X R25, RZ, RZ, UR7, P0 ;  /* 0x00000007ff197e24 */ /* 0x000fca00080e06ff */
[----:B------:R-:W2:Y:S04]  /*0540*/  LDG.E.128.CONSTANT R4, desc[UR4][R24.64] ;  /* 0x0000000418047981 */ /* 0x000ea8000c1e9d00 */
[----:B------:R-:W3:Y:S04]  /*0550*/  LDG.E.128.CONSTANT R16, desc[UR4][R24.64+0x10] ;  /* 0x0000100418107981 */ /* 0x000ee8000c1e9d00 */
[----:B------:R-:W4:Y:S01]  /*0560*/  LDG.E.128.CONSTANT R20, desc[UR4][R24.64+0x20] ;  /* 0x0000200418147981 */ /* 0x000f22000c1e9d00 */
[----:B------:R-:W-:Y:S01]  /*0570*/  LOP3.LUT R14, R0, 0x1, RZ, 0xc0, !PT ;  /* 0x00000001000e7812 */ /* 0x000fe200078ec0ff */
[----:B------:R-:W-:Y:S01]  /*0580*/  IMAD.MOV.U32 R26, RZ, RZ, 0x20fd8164 ;  /* 0x20fd8164ff1a7424 */ /* 0x000fe200078e00ff */
[----:B------:R-:W-:Y:S01]  /*0590*/  DSETP.NEU.AND P1, PT, |R12|, +INF , PT ;  /* 0x7ff000000c00742a */ /* 0x000fe20003f2d200 */
[----:B------:R-:W-:Y:S01]  /*05a0*/  IMAD.MOV.U32 R27, RZ, RZ, 0x3da8ff83 ;  /* 0x3da8ff83ff1b7424 */ /* 0x000fe200078e00ff */
[----:B------:R-:W-:Y:S01]  /*05b0*/  ISETP.NE.U32.AND P0, PT, R14, 0x1, PT ;  /* 0x000000010e00780c */ /* 0x000fe20003f05070 */
[----:B------:R-:W-:Y:S01]  /*05c0*/  DMUL R14, R2, R2 ;  /* 0x00000002020e7228 */ /* 0x000fe20000000000 */
[----:B------:R-:W-:Y:S02]  /*05d0*/  BSSY.RECONVERGENT B1, `(.L_x_9) ;  /* 0x000002b000017945 */ /* 0x000fe40003800200 */
[----:B------:R-:W-:-:S02]  /*05e0*/  FSEL R26, R26, -8.06006814911005101289e+34, !P0 ;  /* 0xf9785eba1a1a7808 */ /* 0x000fc40004000000 */
[----:B------:R-:W-:-:S06]  /*05f0*/  FSEL R27, -R27, 0.11223486810922622681, !P0 ;  /* 0x3de5db651b1b7808 */ /* 0x000fcc0004000100 */
[----:B--2---:R-:W-:-:S08]  /*0600*/  DFMA R4, R14, R26, R4 ;  /* 0x0000001a0e04722b */ /* 0x004fd00000000004 */
[----:B------:R-:W-:-:S08]  /*0610*/  DFMA R4, R14, R4, R6 ;  /* 0x000000040e04722b */ /* 0x000fd00000000006 */
[----:B---3--:R-:W-:-:S08]  /*0620*/  DFMA R4, R14, R4, R16 ;  /* 0x000000040e04722b */ /* 0x008fd00000000010 */
[----:B------:R-:W-:-:S08]  /*0630*/  DFMA R4, R14, R4, R18 ;  /* 0x000000040e04722b */ /* 0x000fd00000000012 */
[----:B----4-:R-:W-:-:S08]  /*0640*/  DFMA R4, R14, R4, R20 ;  /* 0x000000040e04722b */ /* 0x010fd00000000014 */
[----:B------:R-:W-:-:S08]  /*0650*/  DFMA R4, R14, R4, R22 ;  /* 0x000000040e04722b */ /* 0x000fd00000000016 */
[----:B------:R-:W-:Y:S02]  /*0660*/  DFMA R2, R4, R2, R2 ;  /* 0x000000020402722b */ /* 0x000fe40000000002 */
[----:B------:R-:W-:-:S10]  /*0670*/  DFMA R4, R14, R4, 1 ;  /* 0x3ff000000e04742b */ /* 0x000fd40000000004 */
[----:B------:R-:W-:Y:S02]  /*0680*/  FSEL R6, R4, R2, !P0 ;  /* 0x0000000204067208 */ /* 0x000fe40004000000 */
[----:B------:R-:W-:Y:S01]  /*0690*/  FSEL R7, R5, R3, !P0 ;  /* 0x0000000305077208 */ /* 0x000fe20004000000 */
[----:B------:R-:W-:Y:S01]  /*06a0*/  @!P1 DMUL R2, RZ, R12 ;  /* 0x0000000cff029228 */ /* 0x000fe20000000000 */
[----:B------:R-:W-:Y:S01]  /*06b0*/  LOP3.LUT P0, RZ, R0, 0x2, RZ, 0xc0, !PT ;  /* 0x0000000200ff7812 */ /* 0x000fe2000780c0ff */
[----:B------:R-:W-:-:S03]  /*06c0*/  @!P1 IMAD.MOV.U32 R0, RZ, RZ, RZ ;  /* 0x000000ffff009224 */ /* 0x000fc600078e00ff */
[----:B------:R-:W-:-:S10]  /*06d0*/  DADD R4, RZ, -R6 ;  /* 0x00000000ff047229 */ /* 0x000fd40000000806 */
[----:B------:R-:W-:Y:S02]  /*06e0*/  FSEL R14, R6, R4, !P0 ;  /* 0x00000004060e7208 */ /* 0x000fe40004000000 */
[----:B------:R-:W-:Y:S01]  /*06f0*/  FSEL R15, R7, R5, !P0 ;  /* 0x00000005070f7208 */ /* 0x000fe20004000000 */
[----:B------:R-:W-:Y:S06]  /*0700*/  @!P1 BRA `(.L_x_10) ;  /* 0x00000000005c9947 */ /* 0x000fec0003800000 */
[----:B------:R-:W-:Y:S01]  /*0710*/  UMOV UR6, 0x6dc9c883 ;  /* 0x6dc9c88300067882 */ /* 0x000fe20000000000 */
[----:B------:R-:W-:Y:S01]  /*0720*/  UMOV UR7, 0x3fe45f30 ;  /* 0x3fe45f3000077882 */ /* 0x000fe20000000000 */
[C---:B------:R-:W-:Y:S02]  /*0730*/  DSETP.GE.AND P0, PT, |R12|.reuse, 2.14748364800000000000e+09, PT ;  /* 0x41e000000c00742a */ /* 0x040fe40003f06200 */
        /* <DEDUP_REMOVED lines=20> */
.L_x_10:
[----:B------:R-:W-:Y:S05]  /*0880*/  BSYNC.RECONVERGENT B1 ;  /* 0x0000000000017941 */ /* 0x000fea0003800200 */
.L_x_9:
[----:B------:R-:W0:Y:S01]  /*0890*/  LDCU.64 UR6, c[0x4][0x8] ;  /* 0x01000100ff0677ac */ /* 0x000e220008000a00 */
[C---:B------:R-:W-:Y:S01]  /*08a0*/  IMAD.SHL.U32 R4, R0.reuse, 0x40, RZ ;  /* 0x0000004000047824 */ /* 0x040fe200078e00ff */
[----:B------:R-:W-:Y:S01]  /*08b0*/  LOP3.LUT R12, R0, 0x1, RZ, 0xc0, !PT ;  /* 0x00000001000c7812 */ /* 0x000fe200078ec0ff */
[----:B------:R-:W-:Y:S01]  /*08c0*/  IMAD.MOV.U32 R26, RZ, RZ, 0x20fd8164 ;  /* 0x20fd8164ff1a7424 */ /* 0x000fe200078e00ff */
[----:B------:R-:W1:Y:S02]  /*08d0*/  LDCU.64 UR8, c[0x0][0x3b0] ;  /* 0x00007600ff0877ac */ /* 0x000e640008000a00 */
[----:B------:R-:W-:-:S04]  /*08e0*/  LOP3.LUT R4, R4, 0x40, RZ, 0xc0, !PT ;  /* 0x0000004004047812 */ /* 0x000fc800078ec0ff */
[----:B0-----:R-:W-:-:S05]  /*08f0*/  IADD3 R24, P0, PT, R4, UR6, RZ ;  /* 0x0000000604187c10 */ /* 0x001fca000ff1e0ff */
[----:B------:R-:W-:Y:S01]  /*0900*/  IMAD.X R25, RZ, RZ, UR7, P0 ;  /* 0x00000007ff197e24 */ /* 0x000fe200080e06ff */
[----:B------:R-:W0:Y:S04]  /*0910*/  LDCU.64 UR6, c[0x0][0x3a8] ;  /* 0x00007500ff0677ac */ /* 0x000e280008000a00 */
[----:B------:R-:W2:Y:S04]  /*0920*/  LDG.E.128.CONSTANT R4, desc[UR4][R24.64] ;  /* 0x0000000418047981 */ /* 0x000ea8000c1e9d00 */
[----:B------:R-:W3:Y:S04]  /*0930*/  LDG.E.128.CONSTANT R16, desc[UR4][R24.64+0x10] ;  /* 0x0000100418107981 */ /* 0x000ee8000c1e9d00 */
[----:B------:R-:W4:Y:S01]  /*0940*/  LDG.E.128.CONSTANT R20, desc[UR4][R24.64+0x20] ;  /* 0x0000200418147981 */ /* 0x000f22000c1e9d00 */
[----:B------:R-:W-:Y:S01]  /*0950*/  IMAD.MOV.U32 R27, RZ, RZ, 0x3da8ff83 ;  /* 0x3da8ff83ff1b7424 */ /* 0x000fe200078e00ff */
[----:B------:R-:W-:Y:S01]  /*0960*/  ISETP.NE.U32.AND P0, PT, R12, 0x1, PT ;  /* 0x000000010c00780c */ /* 0x000fe20003f05070 */
[----:B------:R-:W-:-:S03]  /*0970*/  DMUL R12, R2, R2 ;  /* 0x00000002020c7228 */ /* 0x000fc60000000000 */
[----:B------:R-:W-:Y:S02]  /*0980*/  FSEL R26, R26, -8.06006814911005101289e+34, !P0 ;  /* 0xf9785eba1a1a7808 */ /* 0x000fe40004000000 */
[----:B------:R-:W-:-:S06]  /*0990*/  FSEL R27, -R27, 0.11223486810922622681, !P0 ;  /* 0x3de5db651b1b7808 */ /* 0x000fcc0004000100 */
[----:B--2---:R-:W-:-:S08]  /*09a0*/  DFMA R4, R12, R26, R4 ;  /* 0x0000001a0c04722b */ /* 0x004fd00000000004 */
[C---:B------:R-:W-:Y:S02]  /*09b0*/  DFMA R26, R12.reuse, R4, R6 ;  /* 0x000000040c1a722b */ /* 0x040fe40000000006 */
[----:B------:R-:W1:Y:S04]  /*09c0*/  LDG.E.64 R4, desc[UR4][R10.64] ;  /* 0x000000040a047981 */ /* 0x000e68000c1e1b00 */
[----:B------:R-:W0:Y:S02]  /*09d0*/  LDG.E.64 R6, desc[UR4][R8.64] ;  /* 0x0000000408067981 */ /* 0x000e24000c1e1b00 */
[----:B---3--:R-:W-:-:S08]  /*09e0*/  DFMA R16, R12, R26, R16 ;  /* 0x0000001a0c10722b */ /* 0x008fd00000000010 */
[----:B------:R-:W-:-:S08]  /*09f0*/  DFMA R16, R12, R16, R18 ;  /* 0x000000100c10722b */ /* 0x000fd00000000012 */
[----:B----4-:R-:W-:-:S08]  /*0a00*/  DFMA R16, R12, R16, R20 ;  /* 0x000000100c10722b */ /* 0x010fd00000000014 */
[----:B------:R-:W-:-:S08]  /*0a10*/  DFMA R16, R12, R16, R22 ;  /* 0x000000100c10722b */ /* 0x000fd00000000016 */
[----:B------:R-:W-:Y:S02]  /*0a20*/  DFMA R2, R16, R2, R2 ;  /* 0x000000021002722b */ /* 0x000fe40000000002 */
[----:B------:R-:W-:-:S10]  /*0a30*/  DFMA R12, R12, R16, 1 ;  /* 0x3ff000000c0c742b */ /* 0x000fd40000000010 */
[----:B------:R-:W-:Y:S02]  /*0a40*/  FSEL R12, R12, R2, !P0 ;  /* 0x000000020c0c7208 */ /* 0x000fe40004000000 */
[----:B------:R-:W-:-:S06]  /*0a50*/  FSEL R13, R13, R3, !P0 ;  /* 0x000000030d0d7208 */ /* 0x000fcc0004000000 */
[----:B------:R-:W-:Y:S01]  /*0a60*/  DADD R2, RZ, -R12 ;  /* 0x00000000ff027229 */ /* 0x000fe2000000080c */
[----:B------:R-:W-:-:S09]  /*0a70*/  LOP3.LUT P0, RZ, R0, 0x2, RZ, 0xc0, !PT ;  /* 0x0000000200ff7812 */ /* 0x000fd2000780c0ff */
[----:B------:R-:W-:Y:S02]  /*0a80*/  FSEL R2, R12, R2, !P0 ;  /* 0x000000020c027208 */ /* 0x000fe40004000000 */
[----:B------:R-:W-:Y:S01]  /*0a90*/  FSEL R3, R13, R3, !P0 ;  /* 0x000000030d037208 */ /* 0x000fe20004000000 */
[----:B-1----:R-:W-:Y:S02]  /*0aa0*/  DADD R4, R4, -UR8 ;  /* 0x8000000804047e29 */ /* 0x002fe40008000000 */
[----:B0-----:R-:W-:-:S06]  /*0ab0*/  DADD R6, R6, -UR6 ;  /* 0x8000000606067e29 */ /* 0x001fcc0008000000 */
[C---:B------:R-:W-:Y:S02]  /*0ac0*/  DMUL R12, R2.reuse, R4 ;  /* 0x00000004020c7228 */ /* 0x040fe40000000000 */
[----:B------:R-:W-:-:S06]  /*0ad0*/  DMUL R2, R2, R6 ;  /* 0x0000000602027228 */ /* 0x000fcc0000000000 */
[C---:B------:R-:W-:Y:S02]  /*0ae0*/  DFMA R12, R14.reuse, R6, -R12 ;  /* 0x000000060e0c722b */ /* 0x040fe4000000080c */
[----:B------:R-:W-:-:S06]  /*0af0*/  DFMA R4, R14, R4, R2 ;  /* 0x000000040e04722b */ /* 0x000fcc0000000002 */
[----:B------:R-:W-:Y:S02]  /*0b00*/  DADD R2, R12, UR6 ;  /* 0x000000060c027e29 */ /* 0x000fe40008000000 */
[----:B------:R-:W-:-:S11]  /*0b10*/  DADD R4, R4, UR8 ;  /* 0x0000000804047e29 */ /* 0x000fd60008000000 */
.L_x_2:
[----:B------:R-:W-:Y:S05]  /*0b20*/  BSYNC.RECONVERGENT B0 ;  /* 0x0000000000007941 */ /* 0x000fea0003800200 */
.L_x_0:
[----:B------:R-:W1:Y:S01]  /*0b30*/  LDC.64 R6, c[0x0][0x3b8] ;  /* 0x0000ee00ff067b82 */ /* 0x000e620000000a00 */
[----:B------:R-:W1:Y:S07]  /*0b40*/  LDCU.64 UR6, c[0x0][0x3a0] ;  /* 0x00007400ff0677ac */ /* 0x000e6e0008000a00 */
[----:B------:R-:W2:Y:S01]  /*0b50*/  LDC.64 R12, c[0x0][0x3c0] ;  /* 0x0000f000ff0c7b82 */ /* 0x000ea20000000a00 */
[----:B-1---5:R-:W-:-:S07]  /*0b60*/  DFMA R2, R6, UR6, R2 ;  /* 0x0000000606027c2b */ /* 0x022fce0008000002 */
[----:B------:R-:W-:Y:S01]  /*0b70*/  STG.E.64 desc[UR4][R8.64], R2 ;  /* 0x0000000208007986 */ /* 0x000fe2000c101b04 */
[----:B--2---:R-:W-:-:S07]  /*0b80*/  DFMA R4, R12, UR6, R4 ;  /* 0x000000060c047c2b */ /* 0x004fce0008000004 */
[----:B------:R-:W-:Y:S01]  /*0b90*/  STG.E.64 desc[UR4][R10.64], R4 ;  /* 0x000000040a007986 */ /* 0x000fe2000c101b04 */
[----:B------:R-:W-:Y:S05]  /*0ba0*/  EXIT ;  /* 0x000000000000794d */ /* 0x000fea0003800000 */
        .weak           $__internal_0_$__cuda_sm20_div_rn_f64_full
        .type           $__internal_0_$__cuda_sm20_div_rn_f64_full,@function
        .size           $__internal_0_$__cuda_sm20_div_rn_f64_full,($_Z23update_particles_kernelPdS_PKdS1_dddddi$__internal_trig_reduction_slowpathd - $__internal_0_$__cuda_sm20_div_rn_f64_full)
$__internal_0_$__cuda_sm20_div_rn_f64_full:
[C---:B------:R-:W-:Y:S01]  /*0bb0*/  FSETP.GEU.AND P0, PT, |R7|.reuse, 1.469367938527859385e-39, PT ;  /* 0x001000000700780b */ /* 0x040fe20003f0e200 */
[--C-:B------:R-:W-:Y:S01]  /*0bc0*/  IMAD.MOV.U32 R12, RZ, RZ, R6.reuse ;  /* 0x000000ffff0c7224 */ /* 0x100fe200078e0006 */
[----:B------:R-:W-:Y:S01]  /*0bd0*/  LOP3.LUT R4, R7, 0x800fffff, RZ, 0xc0, !PT ;  /* 0x800fffff07047812 */ /* 0x000fe200078ec0ff */
[----:B------:R-:W-:Y:S01]  /*0be0*/  IMAD.MOV.U32 R13, RZ, RZ, R7 ;  /* 0x000000ffff0d7224 */ /* 0x000fe200078e0007 */
[C---:B------:R-:W-:Y:S01]  /*0bf0*/  FSETP.GEU.AND P2, PT, |R3|.reuse, 1.469367938527859385e-39, PT ;  /* 0x001000000300780b */ /* 0x040fe20003f4e200 */
[----:B------:R-:W-:Y:S01]  /*0c00*/  IMAD.MOV.U32 R18, RZ, RZ, 0x1 ;  /* 0x00000001ff127424 */ /* 0x000fe200078e00ff */
[----:B------:R-:W-:Y:S01]  /*0c10*/  LOP3.LUT R5, R4, 0x3ff00000, RZ, 0xfc, !PT ;  /* 0x3ff0000004057812 */ /* 0x000fe200078efcff */
[----:B------:R-:W-:Y:S01]  /*0c20*/  IMAD.MOV.U32 R4, RZ, RZ, R6 ;  /* 0x000000ffff047224 */ /* 0x000fe200078e0006 */
[----:B------:R-:W-:Y:S01]  /*0c30*/  LOP3.LUT R14, R3, 0x7ff00000, RZ, 0xc0, !PT ;  /* 0x7ff00000030e7812 */ /* 0x000fe200078ec0ff */
[----:B------:R-:W-:Y:S01]  /*0c40*/  IMAD.MOV.U32 R6, RZ, RZ, R2 ;  /* 0x000000ffff067224 */ /* 0x000fe200078e0002 */
[----:B------:R-:W-:Y:S03]  /*0c50*/  BSSY.RECONVERGENT B2, `(.L_x_11) ;  /* 0x0000050000027945 */ /* 0x000fe60003800200 */
[----:B------:R-:W-:-:S04]  /*0c60*/  @!P0 DMUL R4, R12, 8.98846567431157953865e+307 ;  /* 0x7fe000000c048828 */ /* 0x000fc80000000000 */
[----:B------:R-:W-:Y:S02]  /*0c70*/  @!P2 LOP3.LUT R15, R13, 0x7ff00000, RZ, 0xc0, !PT ;  /* 0x7ff000000d0fa812 */ /* 0x000fe400078ec0ff */
[----:B------:R-:W0:Y:S02]  /*0c80*/  MUFU.RCP64H R19, R5 ;  /* 0x0000000500137308 */ /* 0x000e240000001800 */
[----:B------:R-:W-:Y:S01]  /*0c90*/  @!P2 ISETP.GE.U32.AND P3, PT, R14, R15, PT ;  /* 0x0000000f0e00a20c */ /* 0x000fe20003f66070 */
[----:B------:R-:W-:Y:S01]  /*0ca0*/  IMAD.MOV.U32 R15, RZ, RZ, 0x1ca00000 ;  /* 0x1ca00000ff0f7424 */ /* 0x000fe200078e00ff */
[----:B0-----:R-:W-:-:S08]  /*0cb0*/  DFMA R16, R18, -R4, 1 ;  /* 0x3ff000001210742b */ /* 0x001fd00000000804 */
[----:B------:R-:W-:Y:S01]  /*0cc0*/  DFMA R20, R16, R16, R16 ;  /* 0x000000101014722b */ /* 0x000fe20000000010 */
[----:B------:R-:W-:-:S04]  /*0cd0*/  LOP3.LUT R17, R7, 0x7ff00000, RZ, 0xc0, !PT ;  /* 0x7ff0000007117812 */ /* 0x000fc800078ec0ff */
[----:B------:R-:W-:-:S03]  /*0ce0*/  ISETP.GE.U32.AND P1, PT, R14, R17, PT ;  /* 0x000000110e00720c */ /* 0x000fc60003f26070 */
[----:B------:R-:W-:Y:S01]  /*0cf0*/  DFMA R18, R18, R20, R18 ;  /* 0x000000141212722b */ /* 0x000fe20000000012 */
[C---:B------:R-:W-:Y:S01]  /*0d00*/  @!P2 SEL R21, R15.reuse, 0x63400000, !P3 ;  /* 0x634000000f15a807 */ /* 0x040fe20005800000 */
[----:B------:R-:W-:Y:S01]  /*0d10*/  @!P2 IMAD.MOV.U32 R20, RZ, RZ, RZ ;  /* 0x000000ffff14a224 */ /* 0x000fe200078e00ff */
[----:B------:R-:W-:Y:S02]  /*0d20*/  SEL R7, R15, 0x63400000, !P1 ;  /* 0x634000000f077807 */ /* 0x000fe40004800000 */
[--C-:B------:R-:W-:Y:S02]  /*0d30*/  @!P2 LOP3.LUT R21, R21, 0x80000000, R3.reuse, 0xf8, !PT ;  /* 0x800000001515a812 */ /* 0x100fe400078ef803 */
[----:B------:R-:W-:Y:S01]  /*0d40*/  LOP3.LUT R7, R7, 0x800fffff, R3, 0xf8, !PT ;  /* 0x800fffff07077812 */ /* 0x000fe200078ef803 */
[----:B------:R-:W-:Y:S01]  /*0d50*/  DFMA R22, R18, -R4, 1 ;  /* 0x3ff000001216742b */ /* 0x000fe20000000804 */
[----:B------:R-:W-:-:S06]  /*0d60*/  @!P2 LOP3.LUT R21, R21, 0x100000, RZ, 0xfc, !PT ;  /* 0x001000001515a812 */ /* 0x000fcc00078efcff */
[----:B------:R-:W-:Y:S02]  /*0d70*/  @!P2 DFMA R6, R6, 2, -R20 ;  /* 0x400000000606a82b */ /* 0x000fe40000000814 */
[----:B------:R-:W-:Y:S01]  /*0d80*/  DFMA R18, R18, R22, R18 ;  /* 0x000000161212722b */ /* 0x000fe20000000012 */
[----:B------:R-:W-:Y:S02]  /*0d90*/  IMAD.MOV.U32 R22, RZ, RZ, R14 ;  /* 0x000000ffff167224 */ /* 0x000fe400078e000e */
[----:B------:R-:W-:Y:S01]  /*0da0*/  IMAD.MOV.U32 R23, RZ, RZ, R17 ;  /* 0x000000ffff177224 */ /* 0x000fe200078e0011 */
[----:B------:R-:W-:-:S04]  /*0db0*/  @!P0 LOP3.LUT R23, R5, 0x7ff00000, RZ, 0xc0, !PT ;  /* 0x7ff0000005178812 */ /* 0x000fc800078ec0ff */
[----:B------:R-:W-:Y:S01]  /*0dc0*/  @!P2 LOP3.LUT R22, R7, 0x7ff00000, RZ, 0xc0, !PT ;  /* 0x7ff000000716a812 */ /* 0x000fe200078ec0ff */
[----:B------:R-:W-:Y:S01]  /*0dd0*/  DMUL R20, R18, R6 ;  /* 0x0000000612147228 */ /* 0x000fe20000000000 */
[----:B------:R-:W-:-:S03]  /*0de0*/  VIADD R25, R23, 0xffffffff ;  /* 0xffffffff17197836 */ /* 0x000fc60000000000 */
[----:B------:R-:W-:-:S04]  /*0df0*/  VIADD R24, R22, 0xffffffff ;  /* 0xffffffff16187836 */ /* 0x000fc80000000000 */
[----:B------:R-:W-:Y:S01]  /*0e00*/  DFMA R16, R20, -R4, R6 ;  /* 0x800000041410722b */ /* 0x000fe20000000006 */
[----:B------:R-:W-:-:S04]  /*0e10*/  ISETP.GT.U32.AND P0, PT, R24, 0x7feffffe, PT ;  /* 0x7feffffe1800780c */ /* 0x000fc80003f04070 */
[----:B------:R-:W-:-:S03]  /*0e20*/  ISETP.GT.U32.OR P0, PT, R25, 0x7feffffe, P0 ;  /* 0x7feffffe1900780c */ /* 0x000fc60000704470 */
[----:B------:R-:W-:-:S10]  /*0e30*/  DFMA R16, R18, R16, R20 ;  /* 0x000000101210722b */ /* 0x000fd40000000014 */
[----:B------:R-:W-:Y:S05]  /*0e40*/  @P0 BRA `(.L_x_12) ;  /* 0x00000000006c0947 */ /* 0x000fea0003800000 */
[----:B------:R-:W-:-:S04]  /*0e50*/  LOP3.LUT R3, R13, 0x7ff00000, RZ, 0xc0, !PT ;  /* 0x7ff000000d037812 */ /* 0x000fc800078ec0ff */
[CC--:B------:R-:W-:Y:S02]  /*0e60*/  VIADDMNMX R2, R14.reuse, -R3.reuse, 0xb9600000, !PT ;  /* 0xb96000000e027446 */ /* 0x0c0fe40007800903 */
[----:B------:R-:W-:Y:S02]  /*0e70*/  ISETP.GE.U32.AND P0, PT, R14, R3, PT ;  /* 0x000000030e00720c */ /* 0x000fe40003f06070 */
[----:B------:R-:W-:Y:S02]  /*0e80*/  VIMNMX R2, PT, PT, R2, 0x46a00000, PT ;  /* 0x46a0000002027848 */ /* 0x000fe40003fe0100 */
[----:B------:R-:W-:-:S05]  /*0e90*/  SEL R15, R15, 0x63400000, !P0 ;  /* 0x634000000f0f7807 */ /* 0x000fca0004000000 */
[----:B------:R-:W-:Y:S02]  /*0ea0*/  IMAD.IADD R18, R2, 0x1, -R15 ;  /* 0x0000000102127824 */ /* 0x000fe400078e0a0f */
[----:B------:R-:W-:Y:S02]  /*0eb0*/  IMAD.MOV.U32 R2, RZ, RZ, RZ ;  /* 0x000000ffff027224 */ /* 0x000fe400078e00ff */
[----:B------:R-:W-:-:S06]  /*0ec0*/  VIADD R3, R18, 0x7fe00000 ;  /* 0x7fe0000012037836 */ /* 0x000fcc0000000000 */
[----:B------:R-:W-:-:S10]  /*0ed0*/  DMUL R14, R16, R2 ;  /* 0x00000002100e7228 */ /* 0x000fd40000000000 */
[----:B------:R-:W-:-:S13]  /*0ee0*/  FSETP.GTU.AND P0, PT, |R15|, 1.469367938527859385e-39, PT ;  /* 0x001000000f00780b */ /* 0x000fda0003f0c200 */
[----:B------:R-:W-:Y:S05]  /*0ef0*/  @P0 BRA `(.L_x_13) ;  /* 0x0000000000940947 */ /* 0x000fea0003800000 */
[----:B------:R-:W-:Y:S01]  /*0f00*/  DFMA R4, R16, -R4, R6 ;  /* 0x800000041004722b */ /* 0x000fe20000000006 */
[----:B------:R-:W-:-:S09]  /*0f10*/  IMAD.MOV.U32 R2, RZ, RZ, RZ ;  /* 0x000000ffff027224 */ /* 0x000fd200078e00ff */
[C---:B------:R-:W-:Y:S02]  /*0f20*/  FSETP.NEU.AND P0, PT, R5.reuse, RZ, PT ;  /* 0x000000ff0500720b */ /* 0x040fe40003f0d000 */
[----:B------:R-:W-:-:S04]  /*0f30*/  LOP3.LUT R13, R5, 0x80000000, R13, 0x48, !PT ;  /* 0x80000000050d7812 */ /* 0x000fc800078e480d */
[----:B------:R-:W-:-:S07]  /*0f40*/  LOP3.LUT R3, R13, R3, RZ, 0xfc, !PT ;  /* 0x000000030d037212 */ /* 0x000fce00078efcff */
[----:B------:R-:W-:Y:S05]  /*0f50*/  @!P0 BRA `(.L_x_13) ;  /* 0x00000000007c8947 */ /* 0x000fea0003800000 */
[----:B------:R-:W-:Y:S01]  /*0f60*/  IMAD.MOV R5, RZ, RZ, -R18 ;  /* 0x000000ffff057224 */ /* 0x000fe200078e0a12 */
[----:B------:R-:W-:Y:S01]  /*0f70*/  DMUL.RP R2, R16, R2 ;  /* 0x0000000210027228 */ /* 0x000fe20000008000 */
[----:B------:R-:W-:-:S06]  /*0f80*/  IMAD.MOV.U32 R4, RZ, RZ, RZ ;  /* 0x000000ffff047224 */ /* 0x000fcc00078e00ff */
[----:B------:R-:W-:-:S03]  /*0f90*/  DFMA R4, R14, -R4, R16 ;  /* 0x800000040e04722b */ /* 0x000fc60000000010 */
[----:B------:R-:W-:-:S03]  /*0fa0*/  LOP3.LUT R13, R3, R13, RZ, 0x3c, !PT ;  /* 0x0000000d030d7212 */ /* 0x000fc600078e3cff */
[----:B------:R-:W-:-:S04]  /*0fb0*/  IADD3 R4, PT, PT, -R18, -0x43300000, RZ ;  /* 0xbcd0000012047810 */ /* 0x000fc80007ffe1ff */
[----:B------:R-:W-:-:S04]  /*0fc0*/  FSETP.NEU.AND P0, PT, |R5|, R4, PT ;  /* 0x000000040500720b */ /* 0x000fc80003f0d200 */
[----:B------:R-:W-:Y:S02]  /*0fd0*/  FSEL R14, R2, R14, !P0 ;  /* 0x0000000e020e7208 */ /* 0x000fe40004000000 */
[----:B------:R-:W-:Y:S01]  /*0fe0*/  FSEL R15, R13, R15, !P0 ;  /* 0x0000000f0d0f7208 */ /* 0x000fe20004000000 */
[----:B------:R-:W-:Y:S06]  /*0ff0*/  BRA `(.L_x_13) ;  /* 0x0000000000547947 */ /* 0x000fec0003800000 */
.L_x_12:
[----:B------:R-:W-:-:S14]  /*1000*/  DSETP.NAN.AND P0, PT, R2, R2, PT ;  /* 0x000000020200722a */ /* 0x000fdc0003f08000 */
[----:B------:R-:W-:Y:S05]  /*1010*/  @P0 BRA `(.L_x_14) ;  /* 0x0000000000440947 */ /* 0x000fea0003800000 */
[----:B------:R-:W-:-:S14]  /*1020*/  DSETP.NAN.AND P0, PT, R12, R12, PT ;  /* 0x0000000c0c00722a */ /* 0x000fdc0003f08000 */
[----:B------:R-:W-:Y:S05]  /*1030*/  @P0 BRA `(.L_x_15) ;  /* 0x0000000000300947 */ /* 0x000fea0003800000 */
[----:B------:R-:W-:Y:S01]  /*1040*/  ISETP.NE.AND P0, PT, R22, R23, PT ;  /* 0x000000171600720c */ /* 0x000fe20003f05270 */
[----:B------:R-:W-:Y:S02]  /*1050*/  IMAD.MOV.U32 R14, RZ, RZ, 0x0 ;  /* 0x00000000ff0e7424 */ /* 0x000fe400078e00ff */
[----:B------:R-:W-:-:S10]  /*1060*/  IMAD.MOV.U32 R15, RZ, RZ, -0x80000 ;  /* 0xfff80000ff0f7424 */ /* 0x000fd400078e00ff */
[----:B------:R-:W-:Y:S05]  /*1070*/  @!P0 BRA `(.L_x_13) ;  /* 0x0000000000348947 */ /* 0x000fea0003800000 */
[----:B------:R-:W-:Y:S02]  /*1080*/  ISETP.NE.AND P0, PT, R22, 0x7ff00000, PT ;  /* 0x7ff000001600780c */ /* 0x000fe40003f05270 */
[----:B------:R-:W-:Y:S02]  /*1090*/  LOP3.LUT R15, R3, 0x80000000, R13, 0x48, !PT ;  /* 0x80000000030f7812 */ /* 0x000fe400078e480d */
[----:B------:R-:W-:-:S13]  /*10a0*/  ISETP.EQ.OR P0, PT, R23, RZ, !P0 ;  /* 0x000000ff1700720c */ /* 0x000fda0004702670 */
[----:B------:R-:W-:Y:S01]  /*10b0*/  @P0 LOP3.LUT R2, R15, 0x7ff00000, RZ, 0xfc, !PT ;  /* 0x7ff000000f020812 */ /* 0x000fe200078efcff */
[----:B------:R-:W-:Y:S02]  /*10c0*/  @!P0 IMAD.MOV.U32 R14, RZ, RZ, RZ ;  /* 0x000000ffff0e8224 */ /* 0x000fe400078e00ff */
[----:B------:R-:W-:Y:S02]  /*10d0*/  @P0 IMAD.MOV.U32 R14, RZ, RZ, RZ ;  /* 0x000000ffff0e0224 */ /* 0x000fe400078e00ff */
[----:B------:R-:W-:Y:S01]  /*10e0*/  @P0 IMAD.MOV.U32 R15, RZ, RZ, R2 ;  /* 0x000000ffff0f0224 */ /* 0x000fe200078e0002 */
[----:B------:R-:W-:Y:S06]  /*10f0*/  BRA `(.L_x_13) ;  /* 0x0000000000147947 */ /* 0x000fec0003800000 */
.L_x_15:
[----:B------:R-:W-:Y:S01]  /*1100*/  LOP3.LUT R15, R13, 0x80000, RZ, 0xfc, !PT ;  /* 0x000800000d0f7812 */ /* 0x000fe200078efcff */
[----:B------:R-:W-:Y:S01]  /*1110*/  IMAD.MOV.U32 R14, RZ, RZ, R12 ;  /* 0x000000ffff0e7224 */ /* 0x000fe200078e000c */
[----:B------:R-:W-:Y:S06]  /*1120*/  BRA `(.L_x_13) ;  /* 0x0000000000087947 */ /* 0x000fec0003800000 */
.L_x_14:
[----:B------:R-:W-:Y:S01]  /*1130*/  LOP3.LUT R15, R3, 0x80000, RZ, 0xfc, !PT ;  /* 0x00080000030f7812 */ /* 0x000fe200078efcff */
[----:B------:R-:W-:-:S07]  /*1140*/  IMAD.MOV.U32 R14, RZ, RZ, R2 ;  /* 0x000000ffff0e7224 */ /* 0x000fce00078e0002 */
.L_x_13:
[----:B------:R-:W-:Y:S05]  /*1150*/  BSYNC.RECONVERGENT B2 ;  /* 0x0000000000027941 */ /* 0x000fea0003800200 */
.L_x_11:
[----:B------:R-:W-:Y:S02]  /*1160*/  IMAD.MOV.U32 R2, RZ, RZ, R0 ;  /* 0x000000ffff027224 */ /* 0x000fe400078e0000 */
[----:B------:R-:W-:Y:S02]  /*1170*/  IMAD.MOV.U32 R3, RZ, RZ, 0x0 ;  /* 0x00000000ff037424 */ /* 0x000fe400078e00ff */
[----:B------:R-:W-:Y:S02]  /*1180*/  IMAD.MOV.U32 R12, RZ, RZ, R14 ;  /* 0x000000ffff0c7224 */ /* 0x000fe400078e000e */
[----:B------:R-:W-:Y:S01]  /*1190*/  IMAD.MOV.U32 R13, RZ, RZ, R15 ;  /* 0x000000ffff0d7224 */ /* 0x000fe200078e000f */
[----:B------:R-:W-:Y:S06]  /*11a0*/  RET.REL.NODEC R2 `(_Z23update_particles_kernelPdS_PKdS1_dddddi) ;  /* 0xffffffec02947950 */ /* 0x000fec0003c3ffff */
        .type           $_Z23update_particles_kernelPdS_PKdS1_dddddi$__internal_trig_reduction_slowpathd,@function
        .size           $_Z23update_particles_kernelPdS_PKdS1_dddddi$__internal_trig_reduction_slowpathd,(.L_x_49 - $_Z23update_particles_kernelPdS_PKdS1_dddddi$__internal_trig_reduction_slowpathd)
$_Z23update_particles_kernelPdS_PKdS1_dddddi$__internal_trig_reduction_slowpathd:
[--C-:B------:R-:W-:Y:S01]  /*11b0*/  SHF.R.U32.HI R2, RZ, 0x14, R3.reuse ;  /* 0x00000014ff027819 */ /* 0x100fe20000011603 */
[----:B------:R-:W-:Y:S02]  /*11c0*/  IMAD.MOV.U32 R7, RZ, RZ, R3 ;  /* 0x000000ffff077224 */ /* 0x000fe400078e0003 */
[----:B------:R-:W-:Y:S01]  /*11d0*/  IMAD.MOV.U32 R4, RZ, RZ, RZ ;  /* 0x000000ffff047224 */ /* 0x000fe200078e00ff */
[----:B------:R-:W-:-:S04]  /*11e0*/  LOP3.LUT R5, R2, 0x7ff, RZ, 0xc0, !PT ;  /* 0x000007ff02057812 */ /* 0x000fc800078ec0ff */
[----:B------:R-:W-:-:S13]  /*11f0*/  ISETP.NE.AND P0, PT, R5, 0x7ff, PT ;  /* 0x000007ff0500780c */ /* 0x000fda0003f05270 */
[----:B------:R-:W-:Y:S05]  /*1200*/  @!P0 BRA `(.L_x_16) ;  /* 0x0000000800488947 */ /* 0x000fea0003800000 */
[----:B------:R-:W-:Y:S01]  /*1210*/  VIADD R5, R5, 0xfffffc00 ;  /* 0xfffffc0005057836 */ /* 0x000fe20000000000 */
[----:B------:R-:W-:Y:S01]  /*1220*/  BSSY.RECONVERGENT B3, `(.L_x_17) ;  /* 0x000002f000037945 */ /* 0x000fe20003800200 */
[----:B------:R-:W-:-:S03]  /*1230*/  CS2R R18, SRZ ;  /* 0x0000000000127805 */ /* 0x000fc6000001ff00 */
[----:B------:R-:W-:Y:S02]  /*1240*/  SHF.R.U32.HI R4, RZ, 0x6, R5 ;  /* 0x00000006ff047819 */ /* 0x000fe40000011605 */
[----:B------:R-:W-:Y:S02]  /*1250*/  ISETP.GE.U32.AND P0, PT, R5, 0x80, PT ;  /* 0x000000800500780c */ /* 0x000fe40003f06070 */
[C---:B------:R-:W-:Y:S02]  /*1260*/  IADD3 R5, PT, PT, -R4.reuse, 0x13, RZ ;  /* 0x0000001304057810 */ /* 0x040fe40007ffe1ff */
[----:B------:R-:W-:Y:S02]  /*1270*/  IADD3 R25, PT, PT, -R4, 0xf, RZ ;  /* 0x0000000f04197810 */ /* 0x000fe40007ffe1ff */
[----:B------:R-:W-:-:S04]  /*1280*/  SEL R5, R5, 0x12, P0 ;  /* 0x0000001205057807 */ /* 0x000fc80000000000 */
[----:B------:R-:W-:-:S13]  /*1290*/  ISETP.GE.AND P0, PT, R25, R5, PT ;  /* 0x000000051900720c */ /* 0x000fda0003f06270 */
[----:B------:R-:W-:Y:S05]  /*12a0*/  @P0 BRA `(.L_x_18) ;  /* 0x0000000000980947 */ /* 0x000fea0003800000 */
[----:B------:R-:W0:Y:S01]  /*12b0*/  LDC.64 R16, c[0x0][0x358] ;  /* 0x0000d600ff107b82 */ /* 0x000e220000000a00 */
[C---:B------:R-:W-:Y:S01]  /*12c0*/  SHF.L.U64.HI R20, R6.reuse, 0xb, R7 ;  /* 0x0000000b06147819 */ /* 0x040fe20000010207 */
[----:B------:R-:W-:Y:S01]  /*12d0*/  BSSY.RECONVERGENT B4, `(.L_x_19) ;  /* 0x0000022000047945 */ /* 0x000fe20003800200 */
[----:B------:R-:W-:Y:S01]  /*12e0*/  IMAD.SHL.U32 R7, R6, 0x800, RZ ;  /* 0x0000080006077824 */ /* 0x000fe200078e00ff */
[----:B------:R-:W-:Y:S01]  /*12f0*/  IADD3 R23, PT, PT, RZ, -R4, -R5 ;  /* 0x80000004ff177210 */ /* 0x000fe20007ffe805 */
[----:B------:R-:W-:Y:S01]  /*1300*/  IMAD.MOV.U32 R22, RZ, RZ, RZ ;  /* 0x000000ffff167224 */ /* 0x000fe200078e00ff */
[----:B------:R-:W-:Y:S02]  /*1310*/  CS2R R18, SRZ ;  /* 0x0000000000127805 */ /* 0x000fe4000001ff00 */
[----:B------:R-:W-:-:S07]  /*1320*/  LOP3.LUT R6, R20, 0x80000000, RZ, 0xfc, !PT ;  /* 0x8000000014067812 */ /* 0x000fce00078efcff */
.L_x_20:
[----:B------:R-:W1:Y:S01]  /*1330*/  LDC.64 R20, c[0x4][RZ] ;  /* 0x01000000ff147b82 */ /* 0x000e620000000a00 */
[----:B0-----:R-:W-:Y:S02]  /*1340*/  R2UR UR6, R16 ;  /* 0x00000000100672ca */ /* 0x001fe400000e0000 */
[----:B------:R-:W-:Y:S01]  /*1350*/  R2UR UR7, R17 ;  /* 0x00000000110772ca */ /* 0x000fe200000e0000 */
[----:B-1----:R-:W-:-:S12]  /*1360*/  IMAD.WIDE R20, R25, 0x8, R20 ;  /* 0x0000000819147825 */ /* 0x002fd800078e0214 */
[----:B------:R-:W2:Y:S01]  /*1370*/  LDG.E.64.CONSTANT R20, desc[UR6][R20.64] ;  /* 0x0000000614147981 */ /* 0x000ea2000c1e9b00 */
[----:B------:R-:W-:Y:S02]  /*1380*/  VIADD R23, R23, 0x1 ;  /* 0x0000000117177836 */ /* 0x000fe40000000000 */
[----:B------:R-:W-:Y:S02]  /*1390*/  VIADD R25, R25, 0x1 ;  /* 0x0000000119197836 */ /* 0x000fe40000000000 */
[----:B--2---:R-:W-:-:S04]  /*13a0*/  IMAD.WIDE.U32 R18, P2, R20, R7, R18 ;  /* 0x0000000714127225 */ /* 0x004fc80007840012 */
[----:B------:R-:W-:Y:S02]  /*13b0*/  IMAD R27, R20, R6, RZ ;  /* 0x00000006141b7224 */ /* 0x000fe400078e02ff */
[CC--:B------:R-:W-:Y:S02]  /*13c0*/  IMAD R24, R21.reuse, R7.reuse, RZ ;  /* 0x0000000715187224 */ /* 0x0c0fe400078e02ff */
[----:B------:R-:W-:Y:S01]  /*13d0*/  IMAD.HI.U32 R29, R21, R7, RZ ;  /* 0x00000007151d7227 */ /* 0x000fe200078e00ff */
[----:B------:R-:W-:-:S03]  /*13e0*/  IADD3 R19, P0, PT, R27, R19, RZ ;  /* 0x000000131b137210 */ /* 0x000fc60007f1e0ff */
[----:B------:R-:W-:Y:S01]  /*13f0*/  IMAD R27, R22, 0x8, R1 ;  /* 0x00000008161b7824 */ /* 0x000fe200078e0201 */
[----:B------:R-:W-:Y:S01]  /*1400*/  IADD3 R19, P1, PT, R24, R19, RZ ;  /* 0x0000001318137210 */ /* 0x000fe20007f3e0ff */
[----:B------:R-:W-:-:S04]  /*1410*/  IMAD.HI.U32 R24, R20, R6, RZ ;  /* 0x0000000614187227 */ /* 0x000fc800078e00ff */
[----:B------:R-:W-:Y:S01]  /*1420*/  IMAD.X R24, RZ, RZ, R24, P2 ;  /* 0x000000ffff187224 */ /* 0x000fe200010e0618 */
[----:B------:R0:W-:Y:S01]  /*1430*/  STL.64 [R27], R18 ;  /* 0x000000121b007387 */ /* 0x0001e20000100a00 */
[----:B------:R-:W-:-:S03]  /*1440*/  IMAD.HI.U32 R20, R21, R6, RZ ;  /* 0x0000000615147227 */ /* 0x000fc600078e00ff */
[----:B------:R-:W-:Y:S01]  /*1450*/  IADD3.X R24, P0, PT, R29, R24, RZ, P0, !PT ;  /* 0x000000181d187210 */ /* 0x000fe2000071e4ff */
[----:B------:R-:W-:Y:S02]  /*1460*/  IMAD R21, R21, R6, RZ ;  /* 0x0000000615157224 */ /* 0x000fe400078e02ff */
[----:B------:R-:W-:Y:S02]  /*1470*/  VIADD R22, R22, 0x1 ;  /* 0x0000000116167836 */ /* 0x000fe40000000000 */
[----:B------:R-:W-:Y:S01]  /*1480*/  IMAD.X R20, RZ, RZ, R20, P0 ;  /* 0x000000ffff147224 */ /* 0x000fe200000e0614 */
[----:B------:R-:W-:Y:S02]  /*1490*/  ISETP.NE.AND P0, PT, R23, -0xf, PT ;  /* 0xfffffff11700780c */ /* 0x000fe40003f05270 */
[----:B------:R-:W-:-:S05]  /*14a0*/  IADD3.X R24, P1, PT, R21, R24, RZ, P1, !PT ;  /* 0x0000001815187210 */ /* 0x000fca0000f3e4ff */
[----:B------:R-:W-:Y:S02]  /*14b0*/  IMAD.X R21, RZ, RZ, R20, P1 ;  /* 0x000000ffff157224 */ /* 0x000fe400008e0614 */
[----:B0-----:R-:W-:Y:S02]  /*14c0*/  IMAD.MOV.U32 R18, RZ, RZ, R24 ;  /* 0x000000ffff127224 */ /* 0x001fe400078e0018 */
[----:B------:R-:W-:Y:S02]  /*14d0*/  IMAD.MOV.U32 R19, RZ, RZ, R21 ;  /* 0x000000ffff137224 */ /* 0x000fe400078e0015 */
[----:B------:R-:W-:Y:S05]  /*14e0*/  @P0 BRA `(.L_x_20) ;  /* 0xfffffffc00900947 */ /* 0x000fea000383ffff */
[----:B------:R-:W-:Y:S05]  /*14f0*/  BSYNC.RECONVERGENT B4 ;  /* 0x0000000000047941 */ /* 0x000fea0003800200 */
.L_x_19:
[----:B------:R-:W-:-:S07]  /*1500*/  IMAD.MOV.U32 R25, RZ, RZ, R5 ;  /* 0x000000ffff197224 */ /* 0x000fce00078e0005 */
.L_x_18:
[----:B------:R-:W-:Y:S05]  /*1510*/  BSYNC.RECONVERGENT B3 ;  /* 0x0000000000037941 */ /* 0x000fea0003800200 */
.L_x_17:
[----:B------:R-:W-:Y:S01]  /*1520*/  LOP3.LUT P0, R29, R2, 0x3f, RZ, 0xc0, !PT ;  /* 0x0000003f021d7812 */ /* 0x000fe2000780c0ff */
[----:B------:R-:W-:-:S04]  /*1530*/  IMAD.IADD R4, R4, 0x1, R25 ;  /* 0x0000000104047824 */ /* 0x000fc800078e0219 */
[----:B------:R-:W-:-:S05]  /*1540*/  IMAD.U32 R16, R4, 0x8, R1 ;  /* 0x0000000804107824 */ /* 0x000fca00078e0001 */
[----:B------:R0:W-:Y:S04]  /*1550*/  STL.64 [R16+-0x78], R18 ;  /* 0xffff881210007387 */ /* 0x0001e80000100a00 */
[----:B------:R-:W2:Y:S04]  /*1560*/  @P0 LDL.64 R20, [R1+0x8] ;  /* 0x0000080001140983 */ /* 0x000ea80000100a00 */
[----:B------:R-:W3:Y:S04]  /*1570*/  LDL.64 R6, [R1+0x10] ;  /* 0x0000100001067983 */ /* 0x000ee80000100a00 */
[----:B------:R-:W4:Y:S01]  /*1580*/  LDL.64 R4, [R1+0x18] ;  /* 0x0000180001047983 */ /* 0x000f220000100a00 */
[----:B------:R-:W-:Y:S01]  /*1590*/  @P0 LOP3.LUT R2, R29, 0x3f, RZ, 0x3c, !PT ;  /* 0x0000003f1d020812 */ /* 0x000fe200078e3cff */
[----:B------:R-:W-:Y:S01]  /*15a0*/  BSSY.RECONVERGENT B3, `(.L_x_21) ;  /* 0x0000034000037945 */ /* 0x000fe20003800200 */
[----:B--2---:R-:W-:-:S02]  /*15b0*/  @P0 SHF.R.U64 R17, R20, 0x1, R21 ;  /* 0x0000000114110819 */ /* 0x004fc40000001215 */
[----:B------:R-:W-:Y:S02]  /*15c0*/  @P0 SHF.R.U32.HI R21, RZ, 0x1, R21 ;  /* 0x00000001ff150819 */ /* 0x000fe40000011615 */
[CC--:B---3--:R-:W-:Y:S02]  /*15d0*/  @P0 SHF.L.U32 R23, R6.reuse, R29.reuse, RZ ;  /* 0x0000001d06170219 */ /* 0x0c8fe400000006ff */
[----:B0-----:R-:W-:Y:S02]  /*15e0*/  @P0 SHF.R.U64 R16, R17, R2, R21 ;  /* 0x0000000211100219 */ /* 0x001fe40000001215 */
[--C-:B------:R-:W-:Y:S02]  /*15f0*/  @P0 SHF.R.U32.HI R27, RZ, 0x1, R7.reuse ;  /* 0x00000001ff1b0819 */ /* 0x100fe40000011607 */
[C-C-:B------:R-:W-:Y:S02]  /*1600*/  @P0 SHF.R.U64 R25, R6.reuse, 0x1, R7.reuse ;  /* 0x0000000106190819 */ /* 0x140fe40000001207 */
[----:B------:R-:W-:-:S02]  /*1610*/  @P0 SHF.L.U64.HI R20, R6, R29, R7 ;  /* 0x0000001d06140219 */ /* 0x000fc40000010207 */
[----:B------:R-:W-:Y:S02]  /*1620*/  @P0 SHF.R.U32.HI R17, RZ, R2, R21 ;  /* 0x00000002ff110219 */ /* 0x000fe40000011615 */
[----:B------:R-:W-:Y:S02]  /*1630*/  @P0 LOP3.LUT R6, R23, R16, RZ, 0xfc, !PT ;  /* 0x0000001017060212 */ /* 0x000fe400078efcff */
[----:B----4-:R-:W-:Y:S02]  /*1640*/  @P0 SHF.L.U32 R18, R4, R29, RZ ;  /* 0x0000001d04120219 */ /* 0x010fe400000006ff */
[----:B------:R-:W-:Y:S01]  /*1650*/  @P0 SHF.R.U64 R25, R25, R2, R27 ;  /* 0x0000000219190219 */ /* 0x000fe2000000121b */
[----:B------:R-:W-:Y:S01]  /*1660*/  IMAD.SHL.U32 R16, R6, 0x4, RZ ;  /* 0x0000000406107824 */ /* 0x000fe200078e00ff */
[----:B------:R-:W-:Y:S02]  /*1670*/  @P0 LOP3.LUT R7, R20, R17, RZ, 0xfc, !PT ;  /* 0x0000001114070212 */ /* 0x000fe400078efcff */
[----:B------:R-:W-:-:S02]  /*1680*/  @P0 SHF.L.U64.HI R29, R4, R29, R5 ;  /* 0x0000001d041d0219 */ /* 0x000fc40000010205 */
[----:B------:R-:W-:Y:S02]  /*1690*/  @P0 SHF.R.U32.HI R2, RZ, R2, R27 ;  /* 0x00000002ff020219 */ /* 0x000fe4000001161b */
[----:B------:R-:W-:Y:S02]  /*16a0*/  @P0 LOP3.LUT R4, R18, R25, RZ, 0xfc, !PT ;  /* 0x0000001912040212 */ /* 0x000fe400078efcff */
[----:B------:R-:W-:Y:S02]  /*16b0*/  SHF.L.U64.HI R17, R6, 0x2, R7 ;  /* 0x0000000206117819 */ /* 0x000fe40000010207 */
[----:B------:R-:W-:Y:S02]  /*16c0*/  @P0 LOP3.LUT R5, R29, R2, RZ, 0xfc, !PT ;  /* 0x000000021d050212 */ /* 0x000fe400078efcff */
[----:B------:R-:W-:Y:S02]  /*16d0*/  SHF.L.W.U32.HI R7, R7, 0x2, R4 ;  /* 0x0000000207077819 */ /* 0x000fe40000010e04 */
[----:B------:R-:W-:-:S02]  /*16e0*/  IADD3 RZ, P0, PT, RZ, -R16, RZ ;  /* 0x80000010ffff7210 */ /* 0x000fc40007f1e0ff */
[----:B------:R-:W-:Y:S02]  /*16f0*/  LOP3.LUT R2, RZ, R17, RZ, 0x33, !PT ;  /* 0x00000011ff027212 */ /* 0x000fe400078e33ff */
[----:B------:R-:W-:Y:S02]  /*1700*/  SHF.L.W.U32.HI R4, R4, 0x2, R5 ;  /* 0x0000000204047819 */ /* 0x000fe40000010e05 */
[----:B------:R-:W-:Y:S02]  /*1710*/  LOP3.LUT R6, RZ, R7, RZ, 0x33, !PT ;  /* 0x00000007ff067212 */ /* 0x000fe400078e33ff */
[----:B------:R-:W-:Y:S02]  /*1720*/  IADD3.X R18, P0, PT, RZ, R2, RZ, P0, !PT ;  /* 0x00000002ff127210 */ /* 0x000fe4000071e4ff */
[----:B------:R-:W-:Y:S02]  /*1730*/  LOP3.LUT R2, RZ, R4, RZ, 0x33, !PT ;  /* 0x00000004ff027212 */ /* 0x000fe400078e33ff */
[----:B------:R-:W-:-:S02]  /*1740*/  IADD3.X R6, P1, PT, RZ, R6, RZ, P0, !PT ;  /* 0x00000006ff067210 */ /* 0x000fc4000073e4ff */
[----:B------:R-:W-:-:S03]  /*1750*/  ISETP.GT.U32.AND P2, PT, R7, -0x1, PT ;  /* 0xffffffff0700780c */ /* 0x000fc60003f44070 */
[----:B------:R-:W-:Y:S01]  /*1760*/  IMAD.X R19, RZ, RZ, R2, P1 ;  /* 0x000000ffff137224 */ /* 0x000fe200008e0602 */
[----:B------:R-:W-:-:S04]  /*1770*/  ISETP.GT.AND.EX P0, PT, R4, -0x1, PT, P2 ;  /* 0xffffffff0400780c */ /* 0x000fc80003f04320 */
[----:B------:R-:W-:Y:S02]  /*1780*/  SEL R2, R4, R19, P0 ;  /* 0x0000001304027207 */ /* 0x000fe40000000000 */
[----:B------:R-:W-:Y:S02]  /*1790*/  SEL R7, R7, R6, P0 ;  /* 0x0000000607077207 */ /* 0x000fe40000000000 */
[----:B------:R-:W-:Y:S02]  /*17a0*/  ISETP.NE.U32.AND P1, PT, R2, RZ, PT ;  /* 0x000000ff0200720c */ /* 0x000fe40003f25070 */
[----:B------:R-:W-:Y:S02]  /*17b0*/  SEL R17, R17, R18, P0 ;  /* 0x0000001211117207 */ /* 0x000fe40000000000 */
[----:B------:R-:W-:Y:S01]  /*17c0*/  SEL R19, R7, R2, !P1 ;  /* 0x0000000207137207 */ /* 0x000fe20004800000 */
[----:B------:R-:W-:-:S05]  /*17d0*/  @!P0 IMAD.MOV R16, RZ, RZ, -R16 ;  /* 0x000000ffff108224 */ /* 0x000fca00078e0a10 */
[----:B------:R-:W0:Y:S02]  /*17e0*/  FLO.U32 R19, R19 ;  /* 0x0000001300137300 */ /* 0x000e2400000e0000 */
[C---:B0-----:R-:W-:Y:S02]  /*17f0*/  IADD3 R20, PT, PT, -R19.reuse, 0x1f, RZ ;  /* 0x0000001f13147810 */ /* 0x041fe40007ffe1ff */
[----:B------:R-:W-:-:S03]  /*1800*/  IADD3 R6, PT, PT, -R19, 0x3f, RZ ;  /* 0x0000003f13067810 */ /* 0x000fc60007ffe1ff */
[----:B------:R-:W-:-:S05]  /*1810*/  @P1 IMAD.MOV R6, RZ, RZ, R20 ;  /* 0x000000ffff061224 */ /* 0x000fca00078e0214 */
[----:B------:R-:W-:-:S13]  /*1820*/  ISETP.NE.AND P1, PT, R6, RZ, PT ;  /* 0x000000ff0600720c */ /* 0x000fda0003f25270 */
[----:B------:R-:W-:Y:S05]  /*1830*/  @!P1 BRA `(.L_x_22) ;  /* 0x0000000000289947 */ /* 0x000fea0003800000 */
[--C-:B------:R-:W-:Y:S02]  /*1840*/  SHF.R.U64 R18, R16, 0x1, R17.reuse ;  /* 0x0000000110127819 */ /* 0x100fe40000001211 */
[C---:B------:R-:W-:Y:S02]  /*1850*/  LOP3.LUT R16, R6.reuse, 0x3f, RZ, 0xc0, !PT ;  /* 0x0000003f06107812 */ /* 0x040fe400078ec0ff */
[----:B------:R-:W-:Y:S02]  /*1860*/  SHF.R.U32.HI R20, RZ, 0x1, R17 ;  /* 0x00000001ff147819 */ /* 0x000fe40000011611 */
[----:B------:R-:W-:Y:S02]  /*1870*/  LOP3.LUT R17, R6, 0x3f, RZ, 0xc, !PT ;  /* 0x0000003f06117812 */ /* 0x000fe400078e0cff */
[CC--:B------:R-:W-:Y:S02]  /*1880*/  SHF.L.U64.HI R19, R7.reuse, R16.reuse, R2 ;  /* 0x0000001007137219 */ /* 0x0c0fe40000010202 */
[----:B------:R-:W-:-:S02]  /*1890*/  SHF.L.U32 R16, R7, R16, RZ ;  /* 0x0000001007107219 */ /* 0x000fc400000006ff */
[-CC-:B------:R-:W-:Y:S02]  /*18a0*/  SHF.R.U64 R7, R18, R17.reuse, R20.reuse ;  /* 0x0000001112077219 */ /* 0x180fe40000001214 */
[----:B------:R-:W-:Y:S02]  /*18b0*/  SHF.R.U32.HI R2, RZ, R17, R20 ;  /* 0x00000011ff027219 */ /* 0x000fe40000011614 */
[----:B------:R-:W-:Y:S02]  /*18c0*/  LOP3.LUT R7, R16, R7, RZ, 0xfc, !PT ;  /* 0x0000000710077212 */ /* 0x000fe400078efcff */
[----:B------:R-:W-:-:S07]  /*18d0*/  LOP3.LUT R2, R19, R2, RZ, 0xfc, !PT ;  /* 0x0000000213027212 */ /* 0x000fce00078efcff */
.L_x_22:
[----:B------:R-:W-:Y:S05]  /*18e0*/  BSYNC.RECONVERGENT B3 ;  /* 0x0000000000037941 */ /* 0x000fea0003800200 */
.L_x_21:
[----:B------:R-:W-:Y:S01]  /*18f0*/  IMAD.WIDE.U32 R18, R7, 0x2168c235, RZ ;  /* 0x2168c23507127825 */ /* 0x000fe200078e00ff */
[----:B------:R-:W-:-:S03]  /*1900*/  SHF.R.U32.HI R5, RZ, 0x1e, R5 ;  /* 0x0000001eff057819 */ /* 0x000fc60000011605 */
[----:B------:R-:W-:Y:S01]  /*1910*/  IMAD.MOV.U32 R16, RZ, RZ, R19 ;  /* 0x000000ffff107224 */ /* 0x000fe200078e0013 */
[----:B------:R-:W-:Y:S01]  /*1920*/  IADD3 RZ, P1, PT, R18, R18, RZ ;  /* 0x0000001212ff7210 */ /* 0x000fe20007f3e0ff */
[----:B------:R-:W-:Y:S01]  /*1930*/  IMAD.MOV.U32 R17, RZ, RZ, RZ ;  /* 0x000000ffff117224 */ /* 0x000fe200078e00ff */
[----:B------:R-:W-:Y:S01]  /*1940*/  LEA.HI R4, R4, R5, RZ, 0x1 ;  /* 0x0000000504047211 */ /* 0x000fe200078f08ff */
[----:B------:R-:W-:Y:S02]  /*1950*/  IMAD R19, R2, -0x36f0255e, RZ ;  /* 0xc90fdaa202137824 */ /* 0x000fe400078e02ff */
[----:B------:R-:W-:-:S04]  /*1960*/  IMAD.WIDE.U32 R16, R7, -0x36f0255e, R16 ;  /* 0xc90fdaa207107825 */ /* 0x000fc800078e0010 */
[----:B------:R-:W-:-:S04]  /*1970*/  IMAD.HI.U32 R7, R2, -0x36f0255e, RZ ;  /* 0xc90fdaa202077827 */ /* 0x000fc800078e00ff */
[----:B------:R-:W-:-:S04]  /*1980*/  IMAD.WIDE.U32 R16, P2, R2, 0x2168c235, R16 ;  /* 0x2168c23502107825 */ /* 0x000fc80007840010 */
[----:B------:R-:W-:Y:S01]  /*1990*/  IMAD.X R2, RZ, RZ, R7, P2 ;  /* 0x000000ffff027224 */ /* 0x000fe200010e0607 */
[----:B------:R-:W-:Y:S02]  /*19a0*/  IADD3 R7, P2, PT, R19, R17, RZ ;  /* 0x0000001113077210 */ /* 0x000fe40007f5e0ff */
[----:B------:R-:W-:Y:S02]  /*19b0*/  IADD3.X RZ, P1, PT, R16, R16, RZ, P1, !PT ;  /* 0x0000001010ff7210 */ /* 0x000fe40000f3e4ff */
[C---:B------:R-:W-:Y:S01]  /*19c0*/  ISETP.GT.U32.AND P3, PT, R7.reuse, RZ, PT ;  /* 0x000000ff0700720c */ /* 0x040fe20003f64070 */
[----:B------:R-:W-:Y:S01]  /*19d0*/  IMAD.X R2, RZ, RZ, R2, P2 ;  /* 0x000000ffff027224 */ /* 0x000fe200010e0602 */
[----:B------:R-:W-:-:S04]  /*19e0*/  IADD3.X R16, P2, PT, R7, R7, RZ, P1, !PT ;  /* 0x0000000707107210 */ /* 0x000fc80000f5e4ff */
[C---:B------:R-:W-:Y:S01]  /*19f0*/  ISETP.GT.AND.EX P1, PT, R2.reuse, RZ, PT, P3 ;  /* 0x000000ff0200720c */ /* 0x040fe20003f24330 */
[----:B------:R-:W-:-:S03]  /*1a00*/  IMAD.X R17, R2, 0x1, R2, P2 ;  /* 0x0000000102117824 */ /* 0x000fc600010e0602 */
[----:B------:R-:W-:Y:S02]  /*1a10*/  SEL R7, R16, R7, P1 ;  /* 0x0000000710077207 */ /* 0x000fe40000800000 */
[----:B------:R-:W-:Y:S02]  /*1a20*/  SEL R16, R17, R2, P1 ;  /* 0x0000000211107207 */ /* 0x000fe40000800000 */
[----:B------:R-:W-:Y:S02]  /*1a30*/  IADD3 R7, P2, PT, R7, 0x1, RZ ;  /* 0x0000000107077810 */ /* 0x000fe40007f5e0ff */
[----:B------:R-:W-:Y:S02]  /*1a40*/  SEL R17, RZ, 0xffffffff, !P1 ;  /* 0xffffffffff117807 */ /* 0x000fe40004800000 */
[----:B------:R-:W-:Y:S01]  /*1a50*/  LOP3.LUT P1, R2, R3, 0x80000000, RZ, 0xc0, !PT ;  /* 0x8000000003027812 */ /* 0x000fe2000782c0ff */
[----:B------:R-:W-:Y:S02]  /*1a60*/  IMAD.X R16, RZ, RZ, R16, P2 ;  /* 0x000000ffff107224 */ /* 0x000fe400010e0610 */
[----:B------:R-:W-:Y:S01]  /*1a70*/  IMAD.IADD R3, R17, 0x1, -R6 ;  /* 0x0000000111037824 */ /* 0x000fe200078e0a06 */
[----:B------:R-:W-:-:S02]  /*1a80*/  @!P0 LOP3.LUT R2, R2, 0x80000000, RZ, 0x3c, !PT ;  /* 0x8000000002028812 */ /* 0x000fc400078e3cff */
[----:B------:R-:W-:Y:S01]  /*1a90*/  SHF.R.U64 R7, R7, 0xa, R16 ;  /* 0x0000000a07077819 */ /* 0x000fe20000001210 */
[----:B------:R-:W-:-:S03]  /*1aa0*/  IMAD.SHL.U32 R3, R3, 0x100000, RZ ;  /* 0x0010000003037824 */ /* 0x000fc600078e00ff */
[----:B------:R-:W-:-:S03]  /*1ab0*/  IADD3 R7, P2, PT, R7, 0x1, RZ ;  /* 0x0000000107077810 */ /* 0x000fc60007f5e0ff */
[----:B------:R-:W-:Y:S01]  /*1ac0*/  @P1 IMAD.MOV R4, RZ, RZ, -R4 ;  /* 0x000000ffff041224 */ /* 0x000fe200078e0a04 */
[----:B------:R-:W-:-:S04]  /*1ad0*/  LEA.HI.X R16, R16, RZ, RZ, 0x16, P2 ;  /* 0x000000ff10107211 */ /* 0x000fc800010fb4ff */
[--C-:B------:R-:W-:Y:S02]  /*1ae0*/  SHF.R.U64 R6, R7, 0x1, R16.reuse ;  /* 0x0000000107067819 */ /* 0x100fe40000001210 */
[----:B------:R-:W-:Y:S02]  /*1af0*/  SHF.R.U32.HI R16, RZ, 0x1, R16 ;  /* 0x00000001ff107819 */ /* 0x000fe40000011610 */
[----:B------:R-:W-:-:S04]  /*1b00*/  IADD3 R6, P2, P3, RZ, RZ, R6 ;  /* 0x000000ffff067210 */ /* 0x000fc80007b5e006 */
[----:B------:R-:W-:-:S04]  /*1b10*/  IADD3.X R3, PT, PT, R3, 0x3fe00000, R16, P2, P3 ;  /* 0x3fe0000003037810 */ /* 0x000fc800017e6410 */
[----:B------:R-:W-:-:S07]  /*1b20*/  LOP3.LUT R7, R3, R2, RZ, 0xfc, !PT ;  /* 0x0000000203077212 */ /* 0x000fce00078efcff */
.L_x_16:
[----:B------:R-:W-:Y:S02]  /*1b30*/  IMAD.MOV.U32 R2, RZ, RZ, R0 ;  /* 0x000000ffff027224 */ /* 0x000fe400078e0000 */
[----:B------:R-:W-:-:S04]  /*1b40*/  IMAD.MOV.U32 R3, RZ, RZ, 0x0 ;  /* 0x00000000ff037424 */ /* 0x000fc800078e00ff */
[----:B------:R-:W-:Y:S05]  /*1b50*/  RET.REL.NODEC R2 `(_Z23update_particles_kernelPdS_PKdS1_dddddi) ;  /* 0xffffffe402287950 */ /* 0x000fea0003c3ffff */
.L_x_23:
[----:B------:R-:W-:-:S00]  /*1b60*/  BRA `(.L_x_23) ;  /* 0xfffffffc00fc7947 */ /* 0x000fc0000383ffff */
[----:B------:R-:W-:-:S00]  /*1b70*/  NOP ;  /* 0x0000000000007918 */ /* 0x000fc00000000000 */
        /* <DEDUP_REMOVED lines=8> */
.L_x_49:


//--------------------- .text._Z21compute_fields_kernelPKdS0_S0_S0_S0_S0_S0_S0_S0_S0_Pdiidddd --------------------------
	.section	.text._Z21compute_fields_kernelPKdS0_S0_S0_S0_S0_S0_S0_S0_S0_Pdiidddd,"ax",@progbits
	.align	128
        .global         _Z21compute_fields_kernelPKdS0_S0_S0_S0_S0_S0_S0_S0_S0_Pdiidddd
        .type           _Z21compute_fields_kernelPKdS0_S0_S0_S0_S0_S0_S0_S0_S0_Pdiidddd,@function
        .size           _Z21compute_fields_kernelPKdS0_S0_S0_S0_S0_S0_S0_S0_S0_Pdiidddd,(.L_x_51 - _Z21compute_fields_kernelPKdS0_S0_S0_S0_S0_S0_S0_S0_S0_Pdiidddd)
        .other          _Z21compute_fields_kernelPKdS0_S0_S0_S0_S0_S0_S0_S0_S0_Pdiidddd,@"STO_CUDA_ENTRY STV_DEFAULT"
_Z21compute_fields_kernelPKdS0_S0_S0_S0_S0_S0_S0_S0_S0_Pdiidddd:
.text._Z21compute_fields_kernelPKdS0_S0_S0_S0_S0_S0_S0_S0_S0_Pdiidddd:
[----:B------:R-:W-:Y:S01]  /*0000*/  LDC R1, c[0x0][0x37c] ;  /* 0x0000df00ff017b82 */ /* 0x000fe20000000800 */
[----:B------:R-:W0:Y:S07]  /*0010*/  S2R R3, SR_TID.X ;  /* 0x0000000000037919 */ /* 0x000e2e0000002100 */
[----:B------:R-:W0:Y:S01]  /*0020*/  S2UR UR4, SR_CTAID.X ;  /* 0x00000000000479c3 */ /* 0x000e220000002500 */
[----:B------:R-:W1:Y:S07]  /*0030*/  LDCU UR5, c[0x0][0x3dc] ;  /* 0x00007b80ff0577ac */ /* 0x000e6e0008000800 */
[----:B------:R-:W0:Y:S02]  /*0040*/  LDC R0, c[0x0][0x360] ;  /* 0x0000d800ff007b82 */ /* 0x000e240000000800 */
[----:B0-----:R-:W-:-:S05]  /*0050*/  IMAD R0, R0, UR4, R3 ;  /* 0x0000000400007c24 */ /* 0x001fca000f8e0203 */
[----:B-1----:R-:W-:-:S13]  /*0060*/  ISETP.GE.AND P0, PT, R0, UR5, PT ;  /* 0x0000000500007c0c */ /* 0x002fda000bf06270 */
[----:B------:R-:W-:Y:S05]  /*0070*/  @P0 EXIT ;  /* 0x000000000000094d */ /* 0x000fea0003800000 */
[----:B------:R-:W0:Y:S01]  /*0080*/  LDC.64 R34, c[0x0][0x3b8] ;  /* 0x0000ee00ff227b82 */ /* 0x000e220000000a00 */
[----:B------:R-:W1:Y:S01]  /*0090*/  LDCU.64 UR22, c[0x0][0x358] ;  /* 0x00006b00ff1677ac */ /* 0x000e620008000a00 */
[----:B------:R-:W2:Y:S06]  /*00a0*/  LDCU UR10, c[0x0][0x3d8] ;  /* 0x00007b00ff0a77ac */ /* 0x000eac0008000800 */
[----:B------:R-:W3:Y:S08]  /*00b0*/  LDC.64 R32, c[0x0][0x3c0] ;  /* 0x0000f000ff207b82 */ /* 0x000ef00000000a00 */
[----:B------:R-:W4:Y:S01]  /*00c0*/  LDC.64 R30, c[0x0][0x3c8] ;  /* 0x0000f200ff1e7b82 */ /* 0x000f220000000a00 */
[----:B0-----:R-:W-:-:S06]  /*00d0*/  IMAD.WIDE R34, R0, 0x8, R34 ;  /* 0x0000000800227825 */ /* 0x001fcc00078e0222 */
[----:B-1----:R-:W5:Y:S01]  /*00e0*/  LDG.E.64.CONSTANT R34, desc[UR22][R34.64] ;  /* 0x0000001622227981 */ /* 0x002f62000c1e9b00 */
[----:B---3--:R-:W-:-:S06]  /*00f0*/  IMAD.WIDE R32, R0, 0x8, R32 ;  /* 0x0000000800207825 */ /* 0x008fcc00078e0220 */
[----:B------:R-:W5:Y:S01]  /*0100*/  LDG.E.64.CONSTANT R32, desc[UR22][R32.64] ;  /* 0x0000001620207981 */ /* 0x000f62000c1e9b00 */
[----:B----4-:R-:W-:-:S06]  /*0110*/  IMAD.WIDE R30, R0, 0x8, R30 ;  /* 0x00000008001e7825 */ /* 0x010fcc00078e021e */
[----:B------:R-:W5:Y:S01]  /*0120*/  LDG.E.64.CONSTANT R30, desc[UR22][R30.64] ;  /* 0x000000161e1e7981 */ /* 0x000f62000c1e9b00 */
[----:B--2---:R-:W-:Y:S01]  /*0130*/  UISETP.GE.AND UP0, UPT, UR10, 0x1, UPT ;  /* 0x000000010a00788c */ /* 0x004fe2000bf06270 */
[----:B------:R-:W-:Y:S02]  /*0140*/  CS2R R10, SRZ ;  /* 0x00000000000a7805 */ /* 0x000fe4000001ff00 */
[----:B------:R-:W-:Y:S02]  /*0150*/  CS2R R38, SRZ ;  /* 0x0000000000267805 */ /* 0x000fe4000001ff00 */
[----:B------:R-:W-:Y:S02]  /*0160*/  CS2R R36, SRZ ;  /* 0x0000000000247805 */ /* 0x000fe4000001ff00 */
[----:B------:R-:W-:Y:S02]  /*0170*/  CS2R R24, SRZ ;  /* 0x0000000000187805 */ /* 0x000fe4000001ff00 */
[----:B------:R-:W-:-:S02]  /*0180*/  CS2R R20, SRZ ;  /* 0x0000000000147805 */ /* 0x000fc4000001ff00 */
[----:B------:R-:W-:Y:S01]  /*0190*/  CS2R R18, SRZ ;  /* 0x0000000000127805 */ /* 0x000fe2000001ff00 */
[----:B------:R-:W-:Y:S06]  /*01a0*/  BRA.U !UP0, `(.L_x_24) ;  /* 0x0000001908647547 */ /* 0x000fec000b800000 */
[----:B------:R-:W-:Y:S01]  /*01b0*/  UISETP.NE.AND UP0, UPT, UR10, 0x1, UPT ;  /* 0x000000010a00788c */ /* 0x000fe2000bf05270 */
[----:B------:R-:W-:Y:S02]  /*01c0*/  CS2R R18, SRZ ;  /* 0x0000000000127805 */ /* 0x000fe4000001ff00 */
[----:B------:R-:W-:Y:S02]  /*01d0*/  CS2R R20, SRZ ;  /* 0x0000000000147805 */ /* 0x000fe4000001ff00 */
[----:B------:R-:W-:Y:S02]  /*01e0*/  CS2R R24, SRZ ;  /* 0x0000000000187805 */ /* 0x000fe4000001ff00 */
[----:B------:R-:W-:Y:S02]  /*01f0*/  CS2R R36, SRZ ;  /* 0x0000000000247805 */ /* 0x000fe4000001ff00 */
[----:B------:R-:W-:Y:S02]  /*0200*/  CS2R R38, SRZ ;  /* 0x0000000000267805 */ /* 0x000fe4000001ff00 */
[----:B------:R-:W-:Y:S01]  /*0210*/  CS2R R10, SRZ ;  /* 0x00000000000a7805 */ /* 0x000fe2000001ff00 */
[----:B------:R-:W-:Y:S01]  /*0220*/  UMOV UR4, URZ ;  /* 0x000000ff00047c82 */ /* 0x000fe20008000000 */
[----:B------:R-:W-:Y:S01]  /*0230*/  UMOV UR5, URZ ;  /* 0x000000ff00057c82 */ /* 0x000fe20008000000 */
[----:B------:R-:W-:Y:S05]  /*0240*/  BRA.U !UP0, `(.L_x_25) ;  /* 0x0000001108207547 */ /* 0x000fea000b800000 */
[----:B------:R-:W0:Y:S01]  /*0250*/  LDCU.128 UR32, c[0x0][0x380] ;  /* 0x00007000ff2077ac */ /* 0x000e220008000c00 */
[----:B------:R-:W-:Y:S01]  /*0260*/  CS2R R18, SRZ ;  /* 0x0000000000127805 */ /* 0x000fe2000001ff00 */
[----:B------:R-:W1:Y:S01]  /*0270*/  LDCU.128 UR12, c[0x0][0x390] ;  /* 0x00007200ff0c77ac */ /* 0x000e620008000c00 */
[----:B------:R-:W2:Y:S01]  /*0280*/  LDCU.128 UR4, c[0x0][0x3a0] ;  /* 0x00007400ff0477ac */ /* 0x000ea20008000c00 */
[----:B------:R-:W3:Y:S01]  /*0290*/  LDCU.64 UR36, c[0x0][0x3b0] ;  /* 0x00007600ff2477ac */ /* 0x000ee20008000a00 */
[----:B------:R-:W-:Y:S02]  /*02a0*/  ULOP3.LUT UR8, UR10, 0x7ffffffe, URZ, 0xc0, !UPT ;  /* 0x7ffffffe0a087892 */ /* 0x000fe4000f8ec0ff */
[----:B0-----:R-:W-:Y:S02]  /*02b0*/  UIADD3 UR32, UP0, UPT, UR32, 0x8, URZ ;  /* 0x0000000820207890 */ /* 0x001fe4000ff1e0ff */
[----:B------:R-:W-:Y:S02]  /*02c0*/  UIADD3 UR18, UP2, UPT, UR34, 0x8, URZ ;  /* 0x0000000822127890 */ /* 0x000fe4000ff5e0ff */
[----:B-1----:R-:W-:-:S02]  /*02d0*/  UIADD3 UR19, UP1, UPT, UR14, 0x8, URZ ;  /* 0x000000080e137890 */ /* 0x002fc4000ff3e0ff */
[----:B------:R-:W-:Y:S02]  /*02e0*/  UIADD3.X UR33, UPT, UPT, URZ, UR33, URZ, UP0, !UPT ;  /* 0x00000021ff217290 */ /* 0x000fe400087fe4ff */
[----:B------:R-:W-:Y:S02]  /*02f0*/  UIADD3.X UR9, UPT, UPT, URZ, UR35, URZ, UP2, !UPT ;  /* 0x00000023ff097290 */ /* 0x000fe400097fe4ff */
[----:B------:R-:W-:Y:S02]  /*0300*/  UIADD3.X UR21, UPT, UPT, URZ, UR15, URZ, UP1, !UPT ;  /* 0x0000000fff157290 */ /* 0x000fe40008ffe4ff */
[----:B------:R-:W-:Y:S02]  /*0310*/  UIADD3 UR12, UP3, UPT, UR12, 0x8, URZ ;  /* 0x000000080c0c7890 */ /* 0x000fe4000ff7e0ff */
[----:B--2---:R-:W-:Y:S02]  /*0320*/  UIADD3 UR10, UP0, UPT, UR4, 0x8, URZ ;  /* 0x00000008040a7890 */ /* 0x004fe4000ff1e0ff */
[----:B------:R-:W-:-:S02]  /*0330*/  UIADD3 UR16, UP2, UPT, UR6, 0x8, URZ ;  /* 0x0000000806107890 */ /* 0x000fc4000ff5e0ff */
[----:B---3--:R-:W-:Y:S02]  /*0340*/  UIADD3 UR14, UP1, UPT, UR36, 0x8, URZ ;  /* 0x00000008240e7890 */ /* 0x008fe4000ff3e0ff */
[----:B------:R-:W-:Y:S01]  /*0350*/  UIADD3.X UR13, UPT, UPT, URZ, UR13, URZ, UP3, !UPT ;  /* 0x0000000dff0d7290 */ /* 0x000fe20009ffe4ff */
[----:B------:R-:W0:Y:S01]  /*0360*/  LDCU.128 UR28, c[0x0][0x3e0] ;  /* 0x00007c00ff1c77ac */ /* 0x000e220008000c00 */
[----:B------:R-:W1:Y:S01]  /*0370*/  LDCU.128 UR24, c[0x0][0x3f0] ;  /* 0x00007e00ff1877ac */ /* 0x000e620008000c00 */
[----:B------:R-:W-:Y:S02]  /*0380*/  UIADD3.X UR11, UPT, UPT, URZ, UR5, URZ, UP0, !UPT ;  /* 0x00000005ff0b7290 */ /* 0x000fe400087fe4ff */
[----:B------:R-:W-:Y:S02]  /*0390*/  UIADD3.X UR17, UPT, UPT, URZ, UR7, URZ, UP2, !UPT ;  /* 0x00000007ff117290 */ /* 0x000fe400097fe4ff */
[----:B------:R-:W-:Y:S02]  /*03a0*/  UIADD3.X UR15, UPT, UPT, URZ, UR37, URZ, UP1, !UPT ;  /* 0x00000025ff0f7290 */ /* 0x000fe40008ffe4ff */
[----:B------:R-:W-:-:S12]  /*03b0*/  UIADD3 UR20, UPT, UPT, -UR8, URZ, URZ ;  /* 0x000000ff08147290 */ /* 0x000fd8000fffe1ff */
.L_x_34:
[----:B------:R-:W-:Y:S01]  /*03c0*/  UMOV UR8, UR18 ;  /* 0x0000001200087c82 */ /* 0x000fe20008000000 */
[----:B------:R-:W-:Y:S02]  /*03d0*/  IMAD.U32 R27, RZ, RZ, UR9 ;  /* 0x00000009ff1b7e24 */ /* 0x000fe4000f8e00ff */
[----:B------:R-:W-:Y:S01]  /*03e0*/  IMAD.U32 R26, RZ, RZ, UR8 ;  /* 0x00000008ff1a7e24 */ /* 0x000fe2000f8e00ff */
[----:B------:R-:W-:Y:S01]  /*03f0*/  UMOV UR4, UR32 ;  /* 0x0000002000047c82 */ /* 0x000fe20008000000 */
[----:B------:R-:W-:Y:S01]  /*0400*/  UMOV UR5, UR33 ;  /* 0x0000002100057c82 */ /* 0x000fe20008000000 */
[----:B------:R-:W-:Y:S01]  /*0410*/  IMAD.U32 R28, RZ, RZ, UR4 ;  /* 0x00000004ff1c7e24 */ /* 0x000fe2000f8e00ff */
[----:B------:R-:W-:Y:S02]  /*0420*/  MOV R29, UR5 ;  /* 0x00000005001d7c02 */ /* 0x000fe40008000f00 */
[----:B------:R-:W2:Y:S01]  /*0430*/  LDG.E.64.CONSTANT R26, desc[UR22][R26.64+-0x8] ;  /* 0xfffff8161a1a7981 */ /* 0x000ea2000c1e9b00 */
[----:B------:R-:W-:-:S03]  /*0440*/  IMAD.U32 R22, RZ, RZ, UR12 ;  /* 0x0000000cff167e24 */ /* 0x000fc6000f8e00ff */
[----:B------:R-:W3:Y:S01]  /*0450*/  LDG.E.64.CONSTANT R28, desc[UR22][R28.64+-0x8] ;  /* 0xfffff8161c1c7981 */ /* 0x000ee2000c1e9b00 */
[----:B------:R-:W-:-:S06]  /*0460*/  IMAD.U32 R23, RZ, RZ, UR13 ;  /* 0x0000000dff177e24 */ /* 0x000fcc000f8e00ff */
[----:B------:R-:W4:Y:S01]  /*0470*/  LDG.E.64.CONSTANT R22, desc[UR22][R22.64+-0x8] ;  /* 0xfffff81616167981 */ /* 0x000f22000c1e9b00 */
[----:B------:R-:W-:Y:S01]  /*0480*/  MOV R4, 0x0 ;  /* 0x0000000000047802 */ /* 0x000fe20000000f00 */
[----:B------:R-:W-:Y:S01]  /*0490*/  IMAD.MOV.U32 R5, RZ, RZ, 0x3fd80000 ;  /* 0x3fd80000ff057424 */ /* 0x000fe200078e00ff */
[----:B------:R-:W-:Y:S01]  /*04a0*/  UMOV UR6, UR19 ;  /* 0x0000001300067c82 */ /* 0x000fe20008000000 */
[----:B------:R-:W-:Y:S01]  /*04b0*/  UMOV UR7, UR21 ;  /* 0x0000001500077c82 */ /* 0x000fe20008000000 */
[----:B------:R-:W-:Y:S01]  /*04c0*/  BSSY.RECONVERGENT B0, `(.L_x_26) ;  /* 0x000001c000007945 */ /* 0x000fe20003800200 */
[----:B--2--5:R-:W-:Y:S02]  /*04d0*/  DADD R14, R32, -R26 ;  /* 0x00000000200e7229 */ /* 0x024fe4000000081a */
[----:B---3--:R-:W-:-:S06]  /*04e0*/  DADD R16, R34, -R28 ;  /* 0x0000000022107229 */ /* 0x008fcc000000081c */
[----:B------:R-:W-:Y:S02]  /*04f0*/  DMUL R2, R14, R14 ;  /* 0x0000000e0e027228 */ /* 0x000fe40000000000 */
[----:B----4-:R-:W-:-:S06]  /*0500*/  DADD R12, R30, -R22 ;  /* 0x000000001e0c7229 */ /* 0x010fcc0000000816 */
[----:B------:R-:W-:-:S08]  /*0510*/  DFMA R2, R16, R16, R2 ;  /* 0x000000101002722b */ /* 0x000fd00000000002 */
[----:B------:R-:W-:-:S06]  /*0520*/  DFMA R44, R12, R12, R2 ;  /* 0x0000000c0c2c722b */ /* 0x000fcc0000000002 */
[----:B------:R-:W2:Y:S04]  /*0530*/  MUFU.RSQ64H R41, R45 ;  /* 0x0000002d00297308 */ /* 0x000ea80000001c00 */
[----:B------:R-:W-:-:S05]  /*0540*/  VIADD R40, R45, 0xfcb00000 ;  /* 0xfcb000002d287836 */ /* 0x000fca0000000000 */
[----:B------:R-:W-:Y:S01]  /*0550*/  ISETP.GE.U32.AND P0, PT, R40, 0x7ca00000, PT ;  /* 0x7ca000002800780c */ /* 0x000fe20003f06070 */
[----:B--2---:R-:W-:-:S08]  /*0560*/  DMUL R2, R40, R40 ;  /* 0x0000002828027228 */ /* 0x004fd00000000000 */
[----:B------:R-:W-:-:S08]  /*0570*/  DFMA R2, R44, -R2, 1 ;  /* 0x3ff000002c02742b */ /* 0x000fd00000000802 */
[----:B------:R-:W-:Y:S02]  /*0580*/  DFMA R4, R2, R4, 0.5 ;  /* 0x3fe000000204742b */ /* 0x000fe40000000004 */
[----:B------:R-:W-:-:S08]  /*0590*/  DMUL R2, R40, R2 ;  /* 0x0000000228027228 */ /* 0x000fd00000000000 */
[----:B------:R-:W-:-:S08]  /*05a0*/  DFMA R2, R4, R2, R40 ;  /* 0x000000020402722b */ /* 0x000fd00000000028 */
[----:B------:R-:W-:Y:S02]  /*05b0*/  DMUL R8, R44, R2 ;  /* 0x000000022c087228 */ /* 0x000fe40000000000 */
[----:B------:R-:W-:Y:S02]  /*05c0*/  VIADD R5, R3, 0xfff00000 ;  /* 0xfff0000003057836 */ /* 0x000fe40000000000 */
[----:B------:R-:W-:-:S04]  /*05d0*/  IMAD.MOV.U32 R4, RZ, RZ, R2 ;  /* 0x000000ffff047224 */ /* 0x000fc800078e0002 */
[----:B------:R-:W-:-:S08]  /*05e0*/  DFMA R6, R8, -R8, R44 ;  /* 0x800000080806722b */ /* 0x000fd0000000002c */
[----:B------:R-:W-:Y:S01]  /*05f0*/  DFMA R42, R6, R4, R8 ;  /* 0x00000004062a722b */ /* 0x000fe20000000008 */
[----:B------:R-:W-:Y:S10]  /*0600*/  @!P0 BRA `(.L_x_27) ;  /* 0x00000000001c8947 */ /* 0x000ff40003800000 */
[----:B------:R-:W-:Y:S01]  /*0610*/  MOV R4, R2 ;  /* 0x0000000200047202 */ /* 0x000fe20000000f00 */
[----:B------:R-:W-:Y:S01]  /*0620*/  IMAD.MOV.U32 R42, RZ, RZ, R44 ;  /* 0x000000ffff2a7224 */ /* 0x000fe200078e002c */
[----:B------:R-:W-:Y:S01]  /*0630*/  MOV R2, 0x660 ;  /* 0x0000066000027802 */ /* 0x000fe20000000f00 */
[----:B------:R-:W-:-:S07]  /*0640*/  IMAD.MOV.U32 R43, RZ, RZ, R45 ;  /* 0x000000ffff2b7224 */ /* 0x000fce00078e002d */
[----:B01----:R-:W-:Y:S05]  /*0650*/  CALL.REL.NOINC `($__internal_2_$__cuda_sm20_dsqrt_rn_f64_mediumpath_v1) ;  /* 0x00000018000c7944 */ /* 0x003fea0003c00000 */
[----:B------:R-:W-:Y:S01]  /*0660*/  IMAD.MOV.U32 R42, RZ, RZ, R4 ;  /* 0x000000ffff2a7224 */ /* 0x000fe200078e0004 */
[----:B------:R-:W-:-:S07]  /*0670*/  MOV R43, R5 ;  /* 0x00000005002b7202 */ /* 0x000fce0000000f00 */
.L_x_27:
[----:B01----:R-:W-:Y:S05]  /*0680*/  BSYNC.RECONVERGENT B0 ;  /* 0x0000000000007941 */ /* 0x003fea0003800200 */
.L_x_26:
[----:B------:R-:W-:Y:S01]  /*0690*/  DMUL R42, R44, R42 ;  /* 0x0000002a2c2a7228 */ /* 0x000fe20000000000 */
[----:B------:R-:W-:Y:S01]  /*06a0*/  UMOV UR18, 0x812dea11 ;  /* 0x812dea1100127882 */ /* 0x000fe20000000000 */
[----:B------:R-:W-:Y:S01]  /*06b0*/  UMOV UR19, 0x3d719799 ;  /* 0x3d71979900137882 */ /* 0x000fe20000000000 */
[----:B------:R-:W-:Y:S01]  /*06c0*/  BSSY.RECONVERGENT B0, `(.L_x_28) ;  /* 0x0000017000007945 */ /* 0x000fe20003800200 */
[----:B------:R-:W-:-:S04]  /*06d0*/  UMOV UR21, UR19 ;  /* 0x0000001300157c82 */ /* 0x000fc80008000000 */
[----:B------:R-:W-:Y:S02]  /*06e0*/  DSETP.MAX.AND P0, P1, R42, UR18, PT ;  /* 0x000000122a007e2a */ /* 0x000fe4000b90f000 */
[----:B------:R-:W-:-:S04]  /*06f0*/  IMAD.MOV.U32 R2, RZ, RZ, R43 ;  /* 0x000000ffff027224 */ /* 0x000fc800078e002b */
[----:B------:R-:W-:Y:S02]  /*0700*/  SEL R6, R42, UR18, P0 ;  /* 0x000000122a067c07 */ /* 0x000fe40008000000 */
[----:B------:R-:W-:Y:S01]  /*0710*/  FSEL R7, R2, UR21, P0 ;  /* 0x0000001502077c08 */ /* 0x000fe20008000000 */
[----:B------:R-:W-:-:S05]  /*0720*/  IMAD.U32 R2, RZ, RZ, UR21 ;  /* 0x00000015ff027e24 */ /* 0x000fca000f8e00ff */
[----:B------:R-:W-:-:S04]  /*0730*/  @P1 LOP3.LUT R7, R2, 0x80000, RZ, 0xfc, !PT ;  /* 0x0008000002071812 */ /* 0x000fc800078efcff */
[----:B------:R-:W0:Y:S01]  /*0740*/  MUFU.RCP64H R3, R7 ;  /* 0x0000000700037308 */ /* 0x000e220000001800 */
[----:B------:R-:W-:-:S05]  /*0750*/  VIADD R2, R7, 0x300402 ;  /* 0x0030040207027836 */ /* 0x000fca0000000000 */
[----:B------:R-:W-:Y:S01]  /*0760*/  FSETP.GEU.AND P0, PT, |R2|, 5.8789094863358348022e-39, PT ;  /* 0x004004020200780b */ /* 0x000fe20003f0e200 */
[----:B0-----:R-:W-:-:S08]  /*0770*/  DFMA R4, -R6, R2, 1 ;  /* 0x3ff000000604742b */ /* 0x001fd00000000102 */
[----:B------:R-:W-:-:S08]  /*0780*/  DFMA R4, R4, R4, R4 ;  /* 0x000000040404722b */ /* 0x000fd00000000004 */
[----:B------:R-:W-:-:S08]  /*0790*/  DFMA R4, R2, R4, R2 ;  /* 0x000000040204722b */ /* 0x000fd00000000002 */
[----:B------:R-:W-:-:S08]  /*07a0*/  DFMA R8, -R6, R4, 1 ;  /* 0x3ff000000608742b */ /* 0x000fd00000000104 */
[----:B------:R-:W-:Y:S01]  /*07b0*/  DFMA R8, R4, R8, R4 ;  /* 0x000000080408722b */ /* 0x000fe20000000004 */
[----:B------:R-:W-:Y:S10]  /*07c0*/  @P0 BRA `(.L_x_29) ;  /* 0x0000000000180947 */ /* 0x000ff40003800000 */
[----:B------:R-:W-:Y:S02]  /*07d0*/  LOP3.LUT R2, R7, 0x7fffffff, RZ, 0xc0, !PT ;  /* 0x7fffffff07027812 */ /* 0x000fe400078ec0ff */
[----:B------:R-:W-:Y:S02]  /*07e0*/  MOV R4, 0x810 ;  /* 0x0000081000047802 */ /* 0x000fe40000000f00 */
[----:B------:R-:W-:-:S07]  /*07f0*/  IADD3 R2, PT, PT, R2, -0x100000, RZ ;  /* 0xfff0000002027810 */ /* 0x000fce0007ffe0ff */
[----:B------:R-:W-:Y:S05]  /*0800*/  CALL.REL.NOINC `($__internal_1_$__cuda_sm20_dblrcp_rn_slowpath_v3) ;  /* 0x0000001400007944 */ /* 0x000fea0003c00000 */
[----:B------:R-:W-:Y:S02]  /*0810*/  IMAD.MOV.U32 R8, RZ, RZ, R2 ;  /* 0x000000ffff087224 */ /* 0x000fe400078e0002 */
[----:B------:R-:W-:-:S07]  /*0820*/  IMAD.MOV.U32 R9, RZ, RZ, R3 ;  /* 0x000000ffff097224 */ /* 0x000fce00078e0003 */
.L_x_29:
[----:B------:R-:W-:Y:S05]  /*0830*/  BSYNC.RECONVERGENT B0 ;  /* 0x0000000000007941 */ /* 0x000fea0003800200 */
.L_x_28:
[----:B------:R-:W-:Y:S01]  /*0840*/  IMAD.U32 R6, RZ, RZ, UR14 ;  /* 0x0000000eff067e24 */ /* 0x000fe2000f8e00ff */
[----:B------:R-:W-:Y:S01]  /*0850*/  MOV R7, UR15 ;  /* 0x0000000f00077c02 */ /* 0x000fe20008000f00 */
[----:B------:R-:W-:Y:S01]  /*0860*/  IMAD.U32 R44, RZ, RZ, UR16 ;  /* 0x00000010ff2c7e24 */ /* 0x000fe2000f8e00ff */
[----:B------:R-:W-:Y:S01]  /*0870*/  MOV R5, UR11 ;  /* 0x0000000b00057c02 */ /* 0x000fe20008000f00 */
[----:B------:R-:W-:-:S03]  /*0880*/  IMAD.U32 R45, RZ, RZ, UR17 ;  /* 0x00000011ff2d7e24 */ /* 0x000fc6000f8e00ff */
[----:B------:R-:W2:Y:S01]  /*0890*/  LDG.E.64.CONSTANT R6, desc[UR22][R6.64+-0x8] ;  /* 0xfffff81606067981 */ /* 0x000ea2000c1e9b00 */
[----:B------:R-:W-:-:S03]  /*08a0*/  IMAD.U32 R4, RZ, RZ, UR10 ;  /* 0x0000000aff047e24 */ /* 0x000fc6000f8e00ff */
[----:B------:R0:W3:Y:S04]  /*08b0*/  LDG.E.64.CONSTANT R2, desc[UR22][R44.64+-0x8] ;  /* 0xfffff8162c027981 */ /* 0x0000e8000c1e9b00 */
[----:B------:R-:W4:Y:S01]  /*08c0*/  LDG.E.64.CONSTANT R4, desc[UR22][R4.64+-0x8] ;  /* 0xfffff81604047981 */ /* 0x000f22000c1e9b00 */
[----:B------:R-:W-:Y:S02]  /*08d0*/  DADD R26, R26, -UR30 ;  /* 0x8000001e1a1a7e29 */ /* 0x000fe40008000000 */
[----:B------:R-:W-:Y:S01]  /*08e0*/  DADD R42, R28, -UR28 ;  /* 0x8000001c1c2a7e29 */ /* 0x000fe20008000000 */
[----:B0-----:R-:W-:Y:S01]  /*08f0*/  IMAD.U32 R44, RZ, RZ, UR8 ;  /* 0x00000008ff2c7e24 */ /* 0x001fe2000f8e00ff */
[----:B------:R-:W-:-:S04]  /*0900*/  MOV R45, UR9 ;  /* 0x00000009002d7c02 */ /* 0x000fc80008000f00 */
[----:B--2---:R-:W-:-:S08]  /*0910*/  DMUL R40, R26, R6 ;  /* 0x000000061a287228 */ /* 0x004fd00000000000 */
[C---:B---3--:R-:W-:Y:S02]  /*0920*/  DFMA R28, R22.reuse, R2, -R40 ;  /* 0x00000002161c722b */ /* 0x048fe40000000828 */
[----:B----4-:R-:W-:Y:S01]  /*0930*/  DMUL R22, R22, R4 ;  /* 0x0000000416167228 */ /* 0x010fe20000000000 */
[----:B------:R-:W-:Y:S01]  /*0940*/  IMAD.U32 R40, RZ, RZ, UR6 ;  /* 0x00000006ff287e24 */ /* 0x000fe2000f8e00ff */
[----:B------:R-:W-:Y:S01]  /*0950*/  DMUL R2, R42, R2 ;  /* 0x000000022a027228 */ /* 0x000fe20000000000 */
[----:B------:R-:W-:-:S05]  /*0960*/  IMAD.U32 R41, RZ, RZ, UR7 ;  /* 0x00000007ff297e24 */ /* 0x000fca000f8e00ff */
[----:B------:R-:W-:Y:S01]  /*0970*/  DFMA R6, R42, R6, -R22 ;  /* 0x000000062a06722b */ /* 0x000fe20000000816 */
[----:B------:R-:W2:Y:S01]  /*0980*/  LDG.E.64.CONSTANT R40, desc[UR22][R40.64+-0x8] ;  /* 0xfffff81628287981 */ /* 0x000ea2000c1e9b00 */
[----:B------:R-:W-:Y:S01]  /*0990*/  DFMA R4, R26, R4, -R2 ;  /* 0x000000041a04722b */ /* 0x000fe20000000802 */
[----:B------:R-:W-:Y:S01]  /*09a0*/  UMOV UR18, 0xf23ba52d ;  /* 0xf23ba52d00127882 */ /* 0x000fe20000000000 */
[----:B------:R-:W-:Y:S01]  /*09b0*/  DADD R28, R28, UR24 ;  /* 0x000000181c1c7e29 */ /* 0x000fe20008000000 */
[----:B------:R-:W-:-:S03]  /*09c0*/  UMOV UR19, 0x3e18bd07 ;  /* 0x3e18bd0700137882 */ /* 0x000fc60000000000 */
[----:B------:R-:W-:Y:S02]  /*09d0*/  DADD R2, R6, UR26 ;  /* 0x0000001a06027e29 */ /* 0x000fe40008000000 */
[----:B------:R-:W-:Y:S02]  /*09e0*/  DMUL R6, R14, R4 ;  /* 0x000000040e067228 */ /* 0x000fe40000000000 */
[----:B------:R-:W-:-:S06]  /*09f0*/  DMUL R22, R12, R28 ;  /* 0x0000001c0c167228 */ /* 0x000fcc0000000000 */
[-C--:B------:R-:W-:Y:S02]  /*0a00*/  DFMA R6, R12, R2.reuse, -R6 ;  /* 0x000000020c06722b */ /* 0x080fe40000000806 */
[C---:B------:R-:W-:Y:S01]  /*0a10*/  DMUL R2, R16.reuse, R2 ;  /* 0x0000000210027228 */ /* 0x040fe20000000000 */
[----:B------:R-:W-:Y:S01]  /*0a20*/  IMAD.U32 R26, RZ, RZ, UR4 ;  /* 0x00000004ff1a7e24 */ /* 0x000fe2000f8e00ff */
[----:B------:R-:W-:Y:S01]  /*0a30*/  DFMA R4, R16, R4, -R22 ;  /* 0x000000041004722b */ /* 0x000fe20000000816 */
[----:B------:R-:W-:-:S05]  /*0a40*/  IMAD.U32 R27, RZ, RZ, UR5 ;  /* 0x00000005ff1b7e24 */ /* 0x000fca000f8e00ff */
[----:B------:R-:W-:Y:S01]  /*0a50*/  DFMA R2, R14, R28, -R2 ;  /* 0x0000001c0e02722b */ /* 0x000fe20000000802 */
[----:B------:R-:W3:Y:S04]  /*0a60*/  LDG.E.64.CONSTANT R26, desc[UR22][R26.64] ;  /* 0x000000161a1a7981 */ /* 0x000ee8000c1e9b00 */
[----:B------:R-:W4:Y:S01]  /*0a70*/  LDG.E.64.CONSTANT R28, desc[UR22][R44.64] ;  /* 0x000000162c1c7981 */ /* 0x000f22000c1e9b00 */
[----:B------:R-:W-:Y:S01]  /*0a80*/  MOV R22, UR12 ;  /* 0x0000000c00167c02 */ /* 0x000fe20008000f00 */
[----:B------:R-:W-:-:S06]  /*0a90*/  IMAD.U32 R23, RZ, RZ, UR13 ;  /* 0x0000000dff177e24 */ /* 0x000fcc000f8e00ff */
[----:B------:R-:W5:Y:S01]  /*0aa0*/  LDG.E.64.CONSTANT R22, desc[UR22][R22.64] ;  /* 0x0000001616167981 */ /* 0x000f62000c1e9b00 */
[----:B------:R-:W-:Y:S01]  /*0ab0*/  BSSY.RECONVERGENT B0, `(.L_x_30) ;  /* 0x000002a000007945 */ /* 0x000fe20003800200 */
[----:B--2---:R-:W-:-:S08]  /*0ac0*/  DMUL R42, R40, UR18 ;  /* 0x00000012282a7c28 */ /* 0x004fd00008000000 */
[----:B------:R-:W-:-:S08]  /*0ad0*/  DMUL R42, R42, R8 ;  /* 0x000000082a2a7228 */ /* 0x000fd00000000000 */
[-C--:B------:R-:W-:Y:S02]  /*0ae0*/  DFMA R24, R16, R42.reuse, R24 ;  /* 0x0000002a1018722b */ /* 0x080fe40000000018 */
[-C--:B------:R-:W-:Y:S02]  /*0af0*/  DFMA R20, R14, R42.reuse, R20 ;  /* 0x0000002a0e14722b */ /* 0x080fe40000000014 */
[----:B------:R-:W-:Y:S02]  /*0b00*/  DFMA R18, R12, R42, R18 ;  /* 0x0000002a0c12722b */ /* 0x000fe40000000012 */
[----:B----4-:R-:W-:Y:S02]  /*0b10*/  DADD R16, R32, -R28 ;  /* 0x0000000020107229 */ /* 0x010fe4000000081c */
[----:B---3--:R-:W-:-:S06]  /*0b20*/  DADD R14, R34, -R26 ;  /* 0x00000000220e7229 */ /* 0x008fcc000000081a */
[----:B------:R-:W-:Y:S01]  /*0b30*/  DMUL R12, R16, R16 ;  /* 0x00000010100c7228 */ /* 0x000fe20000000000 */
[----:B------:R-:W-:Y:S01]  /*0b40*/  UMOV UR18, 0x1b7e090f ;  /* 0x1b7e090f00127882 */ /* 0x000fe20000000000 */
[----:B------:R-:W-:-:S06]  /*0b50*/  UMOV UR19, 0x3a93d580 ;  /* 0x3a93d58000137882 */ /* 0x000fcc0000000000 */
[----:B------:R-:W-:Y:S02]  /*0b60*/  DFMA R44, R14, R14, R12 ;  /* 0x0000000e0e2c722b */ /* 0x000fe4000000000c */
[----:B-----5:R-:W-:Y:S02]  /*0b70*/  DADD R12, R30, -R22 ;  /* 0x000000001e0c7229 */ /* 0x020fe40000000816 */
[----:B------:R-:W-:-:S06]  /*0b80*/  DMUL R40, R40, UR18 ;  /* 0x0000001228287c28 */ /* 0x000fcc0008000000 */
[----:B------:R-:W-:Y:S02]  /*0b90*/  DFMA R44, R12, R12, R44 ;  /* 0x0000000c0c2c722b */ /* 0x000fe4000000002c */
[----:B------:R-:W-:-:S04]  /*0ba0*/  DMUL R8, R40, R8 ;  /* 0x0000000828087228 */ /* 0x000fc80000000000 */
[----:B------:R-:W0:Y:S04]  /*0bb0*/  MUFU.RSQ64H R41, R45 ;  /* 0x0000002d00297308 */ /* 0x000e280000001c00 */
[----:B------:R-:W-:Y:S01]  /*0bc0*/  VIADD R40, R45, 0xfcb00000 ;  /* 0xfcb000002d287836 */ /* 0x000fe20000000000 */
[-C--:B------:R-:W-:Y:S02]  /*0bd0*/  DFMA R38, R4, R8.reuse, R38 ;  /* 0x000000080426722b */ /* 0x080fe40000000026 */
[----:B------:R-:W-:-:S03]  /*0be0*/  DFMA R36, R2, R8, R36 ;  /* 0x000000080224722b */ /* 0x000fc60000000024 */
[----:B0-----:R-:W-:Y:S01]  /*0bf0*/  DMUL R4, R40, R40 ;  /* 0x0000002828047228 */ /* 0x001fe20000000000 */
[----:B------:R-:W-:Y:S01]  /*0c00*/  MOV R2, 0x0 ;  /* 0x0000000000027802 */ /* 0x000fe20000000f00 */
[----:B------:R-:W-:-:S06]  /*0c10*/  IMAD.MOV.U32 R3, RZ, RZ, 0x3fd80000 ;  /* 0x3fd80000ff037424 */ /* 0x000fcc00078e00ff */
[----:B------:R-:W-:-:S08]  /*0c20*/  DFMA R4, R44, -R4, 1 ;  /* 0x3ff000002c04742b */ /* 0x000fd00000000804 */
[----:B------:R-:W-:Y:S02]  /*0c30*/  DFMA R2, R4, R2, 0.5 ;  /* 0x3fe000000402742b */ /* 0x000fe40000000002 */
[----:B------:R-:W-:-:S08]  /*0c40*/  DMUL R4, R40, R4 ;  /* 0x0000000428047228 */ /* 0x000fd00000000000 */
[----:B------:R-:W-:Y:S02]  /*0c50*/  DFMA R2, R2, R4, R40 ;  /* 0x000000040202722b */ /* 0x000fe40000000028 */
[----:B------:R-:W-:Y:S01]  /*0c60*/  DFMA R10, R6, R8, R10 ;  /* 0x00000008060a722b */ /* 0x000fe2000000000a */
[----:B------:R-:W-:-:S05]  /*0c70*/  ISETP.GE.U32.AND P0, PT, R40, 0x7ca00000, PT ;  /* 0x7ca000002800780c */ /* 0x000fca0003f06070 */
[----:B------:R-:W-:Y:S02]  /*0c80*/  DMUL R8, R44, R2 ;  /* 0x000000022c087228 */ /* 0x000fe40000000000 */
[----:B------:R-:W-:Y:S01]  /*0c90*/  VIADD R5, R3, 0xfff00000 ;  /* 0xfff0000003057836 */ /* 0x000fe20000000000 */
[----:B------:R-:W-:-:S05]  /*0ca0*/  MOV R4, R2 ;  /* 0x0000000200047202 */ /* 0x000fca0000000f00 */
[----:B------:R-:W-:-:S08]  /*0cb0*/  DFMA R6, R8, -R8, R44 ;  /* 0x800000080806722b */ /* 0x000fd0000000002c */
[----:B------:R-:W-:Y:S01]  /*0cc0*/  DFMA R42, R6, R4, R8 ;  /* 0x00000004062a722b */ /* 0x000fe20000000008 */
[----:B------:R-:W-:Y:S10]  /*0cd0*/  @!P0 BRA `(.L_x_31) ;  /* 0x00000000001c8947 */ /* 0x000ff40003800000 */
[----:B------:R-:W-:Y:S01]  /*0ce0*/  IMAD.MOV.U32 R4, RZ, RZ, R2 ;  /* 0x000000ffff047224 */ /* 0x000fe200078e0002 */
[----:B------:R-:W-:Y:S01]  /*0cf0*/  MOV R43, R45 ;  /* 0x0000002d002b7202 */ /* 0x000fe20000000f00 */
[----:B------:R-:W-:Y:S01]  /*0d00*/  IMAD.MOV.U32 R42, RZ, RZ, R44 ;  /* 0x000000ffff2a7224 */ /* 0x000fe200078e002c */
[----:B------:R-:W-:-:S07]  /*0d10*/  MOV R2, 0xd30 ;  /* 0x00000d3000027802 */ /* 0x000fce0000000f00 */
[----:B------:R-:W-:Y:S05]  /*0d20*/  CALL.REL.NOINC `($__internal_2_$__cuda_sm20_dsqrt_rn_f64_mediumpath_v1) ;  /* 0x0000001000587944 */ /* 0x000fea0003c00000 */
[----:B------:R-:W-:Y:S02]  /*0d30*/  IMAD.MOV.U32 R42, RZ, RZ, R4 ;  /* 0x000000ffff2a7224 */ /* 0x000fe400078e0004 */
[----:B------:R-:W-:-:S07]  /*0d40*/  IMAD.MOV.U32 R43, RZ, RZ, R5 ;  /* 0x000000ffff2b7224 */ /* 0x000fce00078e0005 */
.L_x_31:
[----:B------:R-:W-:Y:S05]  /*0d50*/  BSYNC.RECONVERGENT B0 ;  /* 0x0000000000007941 */ /* 0x000fea0003800200 */
.L_x_30:
[----:B------:R-:W-:Y:S01]  /*0d60*/  DMUL R42, R44, R42 ;  /* 0x0000002a2c2a7228 */ /* 0x000fe20000000000 */
[----:B------:R-:W-:Y:S01]  /*0d70*/  UMOV UR18, 0x812dea11 ;  /* 0x812dea1100127882 */ /* 0x000fe20000000000 */
[----:B------:R-:W-:Y:S01]  /*0d80*/  UMOV UR19, 0x3d719799 ;  /* 0x3d71979900137882 */ /* 0x000fe20000000000 */
[----:B------:R-:W-:Y:S01]  /*0d90*/  BSSY.RECONVERGENT B0, `(.L_x_32) ;  /* 0x0000015000007945 */ /* 0x000fe20003800200 */
[----:B------:R-:W-:-:S04]  /*0da0*/  UMOV UR21, UR19 ;  /* 0x0000001300157c82 */ /* 0x000fc80008000000 */
[----:B------:R-:W-:Y:S02]  /*0db0*/  DSETP.MAX.AND P0, P1, R42, UR18, PT ;  /* 0x000000122a007e2a */ /* 0x000fe4000b90f000 */
[----:B------:R-:W-:-:S04]  /*0dc0*/  MOV R2, R43 ;  /* 0x0000002b00027202 */ /* 0x000fc80000000f00 */
[----:B------:R-:W-:Y:S01]  /*0dd0*/  FSEL R7, R2, UR21, P0 ;  /* 0x0000001502077c08 */ /* 0x000fe20008000000 */
[----:B------:R-:W-:Y:S01]  /*0de0*/  IMAD.U32 R2, RZ, RZ, UR21 ;  /* 0x00000015ff027e24 */ /* 0x000fe2000f8e00ff */
[----:B------:R-:W-:-:S06]  /*0df0*/  SEL R6, R42, UR18, P0 ;  /* 0x000000122a067c07 */ /* 0x000fcc0008000000 */
        /* <DEDUP_REMOVED lines=14> */
.L_x_33:
[----:B------:R-:W-:Y:S05]  /*0ee0*/  BSYNC.RECONVERGENT B0 ;  /* 0x0000000000007941 */ /* 0x000fea0003800200 */
.L_x_32:
[----:B------:R-:W-:Y:S02]  /*0ef0*/  IMAD.U32 R8, RZ, RZ, UR14 ;  /* 0x0000000eff087e24 */ /* 0x000fe4000f8e00ff */
[----:B------:R-:W-:Y:S01]  /*0f00*/  IMAD.U32 R9, RZ, RZ, UR15 ;  /* 0x0000000fff097e24 */ /* 0x000fe2000f8e00ff */
[----:B------:R-:W-:Y:S01]  /*0f10*/  MOV R44, UR16 ;  /* 0x00000010002c7c02 */ /* 0x000fe20008000f00 */
[----:B------:R-:W-:Y:S01]  /*0f20*/  IMAD.U32 R45, RZ, RZ, UR17 ;  /* 0x00000011ff2d7e24 */ /* 0x000fe2000f8e00ff */
[----:B------:R-:W-:-:S03]  /*0f30*/  MOV R7, UR11 ;  /* 0x0000000b00077c02 */ /* 0x000fc60008000f00 */
[----:B------:R-:W2:Y:S01]  /*0f40*/  LDG.E.64.CONSTANT R8, desc[UR22][R8.64] ;  /* 0x0000001608087981 */ /* 0x000ea2000c1e9b00 */
[----:B------:R-:W-:-:S03]  /*0f50*/  IMAD.U32 R6, RZ, RZ, UR10 ;  /* 0x0000000aff067e24 */ /* 0x000fc6000f8e00ff */
[----:B------:R-:W3:Y:S04]  /*0f60*/  LDG.E.64.CONSTANT R4, desc[UR22][R44.64] ;  /* 0x000000162c047981 */ /* 0x000ee8000c1e9b00 */
[----:B------:R-:W4:Y:S01]  /*0f70*/  LDG.E.64.CONSTANT R6, desc[UR22][R6.64] ;  /* 0x0000001606067981 */ /* 0x000f22000c1e9b00 */
[----:B------:R-:W-:Y:S02]  /*0f80*/  DADD R28, R28, -UR30 ;  /* 0x8000001e1c1c7e29 */ /* 0x000fe40008000000 */
[----:B------:R-:W-:-:S06]  /*0f90*/  DADD R40, R26, -UR28 ;  /* 0x8000001c1a287e29 */ /* 0x000fcc0008000000 */
[----:B--2---:R-:W-:-:S08]  /*0fa0*/  DMUL R42, R28, R8 ;  /* 0x000000081c2a7228 */ /* 0x004fd00000000000 */
[C---:B---3--:R-:W-:Y:S02]  /*0fb0*/  DFMA R26, R22.reuse, R4, -R42 ;  /* 0x00000004161a722b */ /* 0x048fe4000000082a */
[----:B----4-:R-:W-:-:S08]  /*0fc0*/  DMUL R22, R22, R6 ;  /* 0x0000000616167228 */ /* 0x010fd00000000000 */
[----:B------:R-:W-:Y:S01]  /*0fd0*/  DFMA R22, R40, R8, -R22 ;  /* 0x000000082816722b */ /* 0x000fe20000000816 */
[----:B------:R-:W-:Y:S02]  /*0fe0*/  IMAD.U32 R8, RZ, RZ, UR6 ;  /* 0x00000006ff087e24 */ /* 0x000fe4000f8e00ff */
[----:B------:R-:W-:-:S06]  /*0ff0*/  IMAD.U32 R9, RZ, RZ, UR7 ;  /* 0x00000007ff097e24 */ /* 0x000fcc000f8e00ff */
[----:B------:R-:W2:Y:S01]  /*1000*/  LDG.E.64.CONSTANT R8, desc[UR22][R8.64] ;  /* 0x0000001608087981 */ /* 0x000ea2000c1e9b00 */
[----:B------:R-:W-:Y:S01]  /*1010*/  DMUL R4, R40, R4 ;  /* 0x0000000428047228 */ /* 0x000fe20000000000 */
[----:B------:R-:W-:Y:S01]  /*1020*/  UMOV UR18, 0xf23ba52d ;  /* 0xf23ba52d00127882 */ /* 0x000fe20000000000 */
[----:B------:R-:W-:Y:S01]  /*1030*/  DADD R26, R26, UR24 ;  /* 0x000000181a1a7e29 */ /* 0x000fe20008000000 */
[----:B------:R-:W-:Y:S01]  /*1040*/  UMOV UR19, 0x3e18bd07 ;  /* 0x3e18bd0700137882 */ /* 0x000fe20000000000 */
[----:B------:R-:W-:Y:S01]  /*1050*/  UMOV UR34, 0x1b7e090f ;  /* 0x1b7e090f00227882 */ /* 0x000fe20000000000 */
[----:B------:R-:W-:Y:S01]  /*1060*/  UMOV UR35, 0x3a93d580 ;  /* 0x3a93d58000237882 */ /* 0x000fe20000000000 */
[----:B------:R-:W-:Y:S02]  /*1070*/  UIADD3 UR32, UP0, UPT, UR4, 0x10, URZ ;  /* 0x0000001004207890 */ /* 0x000fe4000ff1e0ff */
[----:B------:R-:W-:Y:S01]  /*1080*/  DFMA R4, R28, R6, -R4 ;  /* 0x000000061c04722b */ /* 0x000fe20000000804 */
[----:B------:R-:W-:Y:S01]  /*1090*/  UIADD3 UR20, UPT, UPT, UR20, 0x2, URZ ;  /* 0x0000000214147890 */ /* 0x000fe2000fffe0ff */
[----:B------:R-:W-:Y:S01]  /*10a0*/  DMUL R28, R12, R26 ;  /* 0x0000001a0c1c7228 */ /* 0x000fe20000000000 */
[----:B------:R-:W-:Y:S01]  /*10b0*/  UIADD3.X UR33, UPT, UPT, URZ, UR5, URZ, UP0, !UPT ;  /* 0x00000005ff217290 */ /* 0x000fe200087fe4ff */
[----:B------:R-:W-:Y:S01]  /*10c0*/  DADD R6, R22, UR26 ;  /* 0x0000001a16067e29 */ /* 0x000fe20008000000 */
[----:B------:R-:W-:-:S02]  /*10d0*/  UISETP.NE.AND UP0, UPT, UR20, URZ, UPT ;  /* 0x000000ff1400728c */ /* 0x000fc4000bf05270 */
[----:B------:R-:W-:Y:S01]  /*10e0*/  UIADD3 UR10, UP3, UPT, UR10, 0x10, URZ ;  /* 0x000000100a0a7890 */ /* 0x000fe2000ff7e0ff */
[-C--:B------:R-:W-:Y:S01]  /*10f0*/  DMUL R22, R16, R4.reuse ;  /* 0x0000000410167228 */ /* 0x080fe20000000000 */
[----:B------:R-:W-:Y:S01]  /*1100*/  UIADD3 UR12, UP4, UPT, UR12, 0x10, URZ ;  /* 0x000000100c0c7890 */ /* 0x000fe2000ff9e0ff */
[----:B------:R-:W-:Y:S01]  /*1110*/  DFMA R4, R14, R4, -R28 ;  /* 0x000000040e04722b */ /* 0x000fe2000000081c */
[----:B------:R-:W-:Y:S02]  /*1120*/  UIADD3 UR14, UP5, UPT, UR14, 0x10, URZ ;  /* 0x000000100e0e7890 */ /* 0x000fe4000ffbe0ff */
[----:B------:R-:W-:Y:S02]  /*1130*/  UIADD3 UR16, UP6, UPT, UR16, 0x10, URZ ;  /* 0x0000001010107890 */ /* 0x000fe4000ffde0ff */
[----:B------:R-:W-:Y:S01]  /*1140*/  UIADD3.X UR11, UPT, UPT, URZ, UR11, URZ, UP3, !UPT ;  /* 0x0000000bff0b7290 */ /* 0x000fe20009ffe4ff */
[-C--:B------:R-:W-:Y:S01]  /*1150*/  DFMA R22, R12, R6.reuse, -R22 ;  /* 0x000000060c16722b */ /* 0x080fe20000000816 */
[----:B------:R-:W-:Y:S01]  /*1160*/  UIADD3.X UR13, UPT, UPT, URZ, UR13, URZ, UP4, !UPT ;  /* 0x0000000dff0d7290 */ /* 0x000fe2000a7fe4ff */
[----:B------:R-:W-:Y:S01]  /*1170*/  DMUL R6, R14, R6 ;  /* 0x000000060e067228 */ /* 0x000fe20000000000 */
[----:B------:R-:W-:-:S02]  /*1180*/  UIADD3.X UR15, UPT, UPT, URZ, UR15, URZ, UP5, !UPT ;  /* 0x0000000fff0f7290 */ /* 0x000fc4000affe4ff */
[----:B------:R-:W-:-:S05]  /*1190*/  UIADD3.X UR17, UPT, UPT, URZ, UR17, URZ, UP6, !UPT ;  /* 0x00000011ff117290 */ /* 0x000fca000b7fe4ff */
[----:B------:R-:W-:Y:S02]  /*11a0*/  DFMA R6, R16, R26, -R6 ;  /* 0x0000001a1006722b */ /* 0x000fe40000000806 */
[C---:B--2---:R-:W-:Y:S01]  /*11b0*/  DMUL R28, R8.reuse, UR18 ;  /* 0x00000012081c7c28 */ /* 0x044fe20008000000 */
[----:B------:R-:W-:Y:S01]  /*11c0*/  UIADD3 UR19, UP1, UPT, UR6, 0x10, URZ ;  /* 0x0000001006137890 */ /* 0x000fe2000ff3e0ff */
[----:B------:R-:W-:Y:S01]  /*11d0*/  DMUL R40, R8, UR34 ;  /* 0x0000002208287c28 */ /* 0x000fe20008000000 */
[----:B------:R-:W-:Y:S02]  /*11e0*/  UIADD3 UR18, UP2, UPT, UR8, 0x10, URZ ;  /* 0x0000001008127890 */ /* 0x000fe4000ff5e0ff */
[----:B------:R-:W-:Y:S02]  /*11f0*/  UIADD3.X UR21, UPT, UPT, URZ, UR7, URZ, UP1, !UPT ;  /* 0x00000007ff157290 */ /* 0x000fe40008ffe4ff */
[----:B------:R-:W-:Y:S01]  /*1200*/  UIADD3.X UR9, UPT, UPT, URZ, UR9, URZ, UP2, !UPT ;  /* 0x00000009ff097290 */ /* 0x000fe200097fe4ff */
[----:B------:R-:W-:-:S02]  /*1210*/  DMUL R8, R28, R2 ;  /* 0x000000021c087228 */ /* 0x000fc40000000000 */
[----:B------:R-:W-:-:S06]  /*1220*/  DMUL R2, R40, R2 ;  /* 0x0000000228027228 */ /* 0x000fcc0000000000 */
[-C--:B------:R-:W-:Y:S02]  /*1230*/  DFMA R24, R14, R8.reuse, R24 ;  /* 0x000000080e18722b */ /* 0x080fe40000000018 */
[-C--:B------:R-:W-:Y:S02]  /*1240*/  DFMA R20, R16, R8.reuse, R20 ;  /* 0x000000081014722b */ /* 0x080fe40000000014 */
[----:B------:R-:W-:Y:S02]  /*1250*/  DFMA R18, R12, R8, R18 ;  /* 0x000000080c12722b */ /* 0x000fe40000000012 */
[-C--:B------:R-:W-:Y:S02]  /*1260*/  DFMA R10, R22, R2.reuse, R10 ;  /* 0x00000002160a722b */ /* 0x080fe4000000000a */
[-C--:B------:R-:W-:Y:S02]  /*1270*/  DFMA R38, R4, R2.reuse, R38 ;  /* 0x000000020426722b */ /* 0x080fe40000000026 */
[----:B------:R-:W-:Y:S01]  /*1280*/  DFMA R36, R6, R2, R36 ;  /* 0x000000020624722b */ /* 0x000fe20000000024 */
[----:B------:R-:W-:Y:S10]  /*1290*/  BRA.U UP0, `(.L_x_34) ;  /* 0xfffffff100487547 */ /* 0x000ff4000b83ffff */
[----:B------:R-:W0:Y:S01]  /*12a0*/  LDCU UR10, c[0x0][0x3d8] ;  /* 0x00007b00ff0a77ac */ /* 0x000e220008000800 */
[----:B------:R-:W-:Y:S01]  /*12b0*/  UMOV UR5, URZ ;  /* 0x000000ff00057c82 */ /* 0x000fe20008000000 */
[----:B0-----:R-:W-:-:S12]  /*12c0*/  ULOP3.LUT UR4, UR10, 0x7ffffffe, URZ, 0xc0, !UPT ;  /* 0x7ffffffe0a047892 */ /* 0x001fd8000f8ec0ff */
.L_x_25:
[----:B------:R-:W-:-:S04]  /*12d0*/  ULOP3.LUT UR6, UR10, 0x1, URZ, 0xc0, !UPT ;  /* 0x000000010a067892 */ /* 0x000fc8000f8ec0ff */
[----:B------:R-:W-:-:S09]  /*12e0*/  UISETP.NE.U32.AND UP0, UPT, UR6, 0x1, UPT ;  /* 0x000000010600788c */ /* 0x000fd2000bf05070 */
[----:B------:R-:W-:Y:S05]  /*12f0*/  BRA.U UP0, `(.L_x_24) ;  /* 0x0000000900107547 */ /* 0x000fea000b800000 */
[----:B------:R-:W0:Y:S01]  /*1300*/  LDCU.128 UR16, c[0x0][0x380] ;  /* 0x00007000ff1077ac */ /* 0x000e220008000c00 */
[----:B------:R-:W-:Y:S01]  /*1310*/  USHF.L.U32 UR12, UR4, 0x3, URZ ;  /* 0x00000003040c7899 */ /* 0x000fe200080006ff */
[----:B------:R-:W1:Y:S01]  /*1320*/  LDCU.64 UR14, c[0x0][0x390] ;  /* 0x00007200ff0e77ac */ /* 0x000e620008000a00 */
[----:B------:R-:W-:Y:S02]  /*1330*/  USHF.L.U64.HI UR11, UR4, 0x3, UR5 ;  /* 0x00000003040b7899 */ /* 0x000fe40008010205 */
[----:B0-----:R-:W-:-:S04]  /*1340*/  UIADD3 UR6, UP0, UPT, UR12, UR18, URZ ;  /* 0x000000120c067290 */ /* 0x001fc8000ff1e0ff */
[----:B------:R-:W-:Y:S02]  /*1350*/  UIADD3.X UR7, UPT, UPT, UR11, UR19, URZ, UP0, !UPT ;  /* 0x000000130b077290 */ /* 0x000fe400087fe4ff */
[----:B------:R-:W-:Y:S01]  /*1360*/  UIADD3 UR8, UP0, UPT, UR12, UR16, URZ ;  /* 0x000000100c087290 */ /* 0x000fe2000ff1e0ff */
[----:B------:R-:W-:-:S03]  /*1370*/  MOV R22, UR6 ;  /* 0x0000000600167c02 */ /* 0x000fc60008000f00 */
[----:B------:R-:W-:Y:S01]  /*1380*/  IMAD.U32 R23, RZ, RZ, UR7 ;  /* 0x00000007ff177e24 */ /* 0x000fe2000f8e00ff */
[----:B------:R-:W-:Y:S01]  /*1390*/  UIADD3.X UR7, UPT, UPT, UR11, UR17, URZ, UP0, !UPT ;  /* 0x000000110b077290 */ /* 0x000fe200087fe4ff */
[----:B------:R-:W-:Y:S01]  /*13a0*/  IMAD.U32 R28, RZ, RZ, UR8 ;  /* 0x00000008ff1c7e24 */ /* 0x000fe2000f8e00ff */
[----:B-1----:R-:W-:-:S03]  /*13b0*/  UIADD3 UR6, UP0, UPT, UR12, UR14, URZ ;  /* 0x0000000e0c067290 */ /* 0x002fc6000ff1e0ff */
[----:B------:R-:W2:Y:S01]  /*13c0*/  LDG.E.64.CONSTANT R22, desc[UR22][R22.64] ;  /* 0x0000001616167981 */ /* 0x000ea2000c1e9b00 */
[----:B------:R-:W-:Y:S01]  /*13d0*/  MOV R29, UR7 ;  /* 0x00000007001d7c02 */ /* 0x000fe20008000f00 */
[----:B------:R-:W-:Y:S01]  /*13e0*/  UIADD3.X UR7, UPT, UPT, UR11, UR15, URZ, UP0, !UPT ;  /* 0x0000000f0b077290 */ /* 0x000fe200087fe4ff */
[----:B------:R-:W-:-:S04]  /*13f0*/  IMAD.U32 R14, RZ, RZ, UR6 ;  /* 0x00000006ff0e7e24 */ /* 0x000fc8000f8e00ff */
[----:B------:R-:W3:Y:S01]  /*1400*/  LDG.E.64.CONSTANT R28, desc[UR22][R28.64] ;  /* 0x000000161c1c7981 */ /* 0x000ee2000c1e9b00 */
[----:B------:R-:W-:-:S06]  /*1410*/  IMAD.U32 R15, RZ, RZ, UR7 ;  /* 0x00000007ff0f7e24 */ /* 0x000fcc000f8e00ff */
[----:B------:R-:W4:Y:S01]  /*1420*/  LDG.E.64.CONSTANT R14, desc[UR22][R14.64] ;  /* 0x000000160e0e7981 */ /* 0x000f22000c1e9b00 */
[----:B------:R-:W-:Y:S01]  /*1430*/  IMAD.MOV.U32 R4, RZ, RZ, 0x0 ;  /* 0x00000000ff047424 */ /* 0x000fe200078e00ff */
[----:B------:R-:W-:Y:S01]  /*1440*/  BSSY.RECONVERGENT B0, `(.L_x_35) ;  /* 0x000001d000007945 */ /* 0x000fe20003800200 */
[----:B------:R-:W-:Y:S01]  /*1450*/  IMAD.MOV.U32 R5, RZ, RZ, 0x3fd80000 ;  /* 0x3fd80000ff057424 */ /* 0x000fe200078e00ff */
[----:B--2--5:R-:W-:Y:S02]  /*1460*/  DADD R16, R32, -R22 ;  /* 0x0000000020107229 */ /* 0x024fe40000000816 */
[----:B---3--:R-:W-:-:S06]  /*1470*/  DADD R26, R34, -R28 ;  /* 0x00000000221a7229 */ /* 0x008fcc000000081c */
[----:B------:R-:W-:Y:S02]  /*1480*/  DMUL R2, R16, R16 ;  /* 0x0000001010027228 */ /* 0x000fe40000000000 */
[----:B----4-:R-:W-:-:S06]  /*1490*/  DADD R12, R30, -R14 ;  /* 0x000000001e0c7229 */ /* 0x010fcc000000080e */
[----:B------:R-:W-:-:S08]  /*14a0*/  DFMA R2, R26, R26, R2 ;  /* 0x0000001a1a02722b */ /* 0x000fd00000000002 */
[----:B------:R-:W-:-:S06]  /*14b0*/  DFMA R44, R12, R12, R2 ;  /* 0x0000000c0c2c722b */ /* 0x000fcc0000000002 */
[----:B------:R-:W0:Y:S04]  /*14c0*/  MUFU.RSQ64H R41, R45 ;  /* 0x0000002d00297308 */ /* 0x000e280000001c00 */
[----:B------:R-:W-:-:S04]  /*14d0*/  IADD3 R40, PT, PT, R45, -0x3500000, RZ ;  /* 0xfcb000002d287810 */ /* 0x000fc80007ffe0ff */
[----:B------:R-:W-:Y:S02]  /*14e0*/  ISETP.GE.U32.AND P0, PT, R40, 0x7ca00000, PT ;  /* 0x7ca000002800780c */ /* 0x000fe40003f06070 */
[----:B0-----:R-:W-:-:S08]  /*14f0*/  DMUL R2, R40, R40 ;  /* 0x0000002828027228 */ /* 0x001fd00000000000 */
[----:B------:R-:W-:-:S08]  /*1500*/  DFMA R2, R44, -R2, 1 ;  /* 0x3ff000002c02742b */ /* 0x000fd00000000802 */
[----:B------:R-:W-:Y:S02]  /*1510*/  DFMA R4, R2, R4, 0.5 ;  /* 0x3fe000000204742b */ /* 0x000fe40000000004 */
[----:B------:R-:W-:-:S08]  /*1520*/  DMUL R2, R40, R2 ;  /* 0x0000000228027228 */ /* 0x000fd00000000000 */
[----:B------:R-:W-:-:S08]  /*1530*/  DFMA R2, R4, R2, R40 ;  /* 0x000000020402722b */ /* 0x000fd00000000028 */
[----:B------:R-:W-:Y:S02]  /*1540*/  DMUL R8, R44, R2 ;  /* 0x000000022c087228 */ /* 0x000fe40000000000 */
[----:B------:R-:W-:Y:S01]  /*1550*/  IADD3 R5, PT, PT, R3, -0x100000, RZ ;  /* 0xfff0000003057810 */ /* 0x000fe20007ffe0ff */
[----:B------:R-:W-:-:S05]  /*1560*/  IMAD.MOV.U32 R4, RZ, RZ, R2 ;  /* 0x000000ffff047224 */ /* 0x000fca00078e0002 */
        /* <DEDUP_REMOVED lines=8> */
[----:B------:R-:W-:Y:S01]  /*15f0*/  IMAD.MOV.U32 R42, RZ, RZ, R4 ;  /* 0x000000ffff2a7224 */ /* 0x000fe200078e0004 */
[----:B------:R-:W-:-:S07]  /*1600*/  MOV R43, R5 ;  /* 0x00000005002b7202 */ /* 0x000fce0000000f00 */
.L_x_36:
[----:B------:R-:W-:Y:S05]  /*1610*/  BSYNC.RECONVERGENT B0 ;  /* 0x0000000000007941 */ /* 0x000fea0003800200 */
.L_x_35:
        /* <DEDUP_REMOVED lines=12> */
[----:B------:R-:W-:-:S04]  /*16e0*/  IADD3 R2, PT, PT, R7, 0x300402, RZ ;  /* 0x0030040207027810 */ /* 0x000fc80007ffe0ff */
[----:B------:R-:W-:Y:S02]  /*16f0*/  FSETP.GEU.AND P0, PT, |R2|, 5.8789094863358348022e-39, PT ;  /* 0x004004020200780b */ /* 0x000fe40003f0e200 */
[----:B0-----:R-:W-:-:S08]  /*1700*/  DFMA R4, -R6, R2, 1 ;  /* 0x3ff000000604742b */ /* 0x001fd00000000102 */
[----:B------:R-:W-:-:S08]  /*1710*/  DFMA R4, R4, R4, R4 ;  /* 0x000000040404722b */ /* 0x000fd00000000004 */
[----:B------:R-:W-:-:S08]  /*1720*/  DFMA R4, R2, R4, R2 ;  /* 0x000000040204722b */ /* 0x000fd00000000002 */
[----:B------:R-:W-:-:S08]  /*1730*/  DFMA R8, -R6, R4, 1 ;  /* 0x3ff000000608742b */ /* 0x000fd00000000104 */
[----:B------:R-:W-:Y:S01]  /*1740*/  DFMA R4, R4, R8, R4 ;  /* 0x000000080404722b */ /* 0x000fe20000000004 */
[----:B------:R-:W-:Y:S10]  /*1750*/  @P0 BRA `(.L_x_38) ;  /* 0x0000000000180947 */ /* 0x000ff40003800000 */
[----:B------:R-:W-:Y:S02]  /*1760*/  LOP3.LUT R2, R7, 0x7fffffff, RZ, 0xc0, !PT ;  /* 0x7fffffff07027812 */ /* 0x000fe400078ec0ff */
[----:B------:R-:W-:-:S03]  /*1770*/  MOV R4, 0x17a0 ;  /* 0x000017a000047802 */ /* 0x000fc60000000f00 */
[----:B------:R-:W-:-:S07]  /*1780*/  VIADD R2, R2, 0xfff00000 ;  /* 0xfff0000002027836 */ /* 0x000fce0000000000 */
[----:B------:R-:W-:Y:S05]  /*1790*/  CALL.REL.NOINC `($__internal_1_$__cuda_sm20_dblrcp_rn_slowpath_v3) ;  /* 0x00000004001c7944 */ /* 0x000fea0003c00000 */
[----:B------:R-:W-:Y:S01]  /*17a0*/  IMAD.MOV.U32 R4, RZ, RZ, R2 ;  /* 0x000000ffff047224 */ /* 0x000fe200078e0002 */
[----:B------:R-:W-:-:S07]  /*17b0*/  MOV R5, R3 ;  /* 0x0000000300057202 */ /* 0x000fce0000000f00 */
.L_x_38:
[----:B------:R-:W-:Y:S05]  /*17c0*/  BSYNC.RECONVERGENT B0 ;  /* 0x0000000000007941 */ /* 0x000fea0003800200 */
.L_x_37:
[----:B------:R-:W0:Y:S01]  /*17d0*/  LDCU.64 UR8, c[0x0][0x3b0] ;  /* 0x00007600ff0877ac */ /* 0x000e220008000a00 */
[----:B------:R-:W1:Y:S01]  /*17e0*/  LDCU.128 UR16, c[0x0][0x3a0] ;  /* 0x00007400ff1077ac */ /* 0x000e620008000c00 */
[----:B0-----:R-:W-:-:S04]  /*17f0*/  UIADD3 UR7, UP0, UPT, UR12, UR8, URZ ;  /* 0x000000080c077290 */ /* 0x001fc8000ff1e0ff */
[----:B------:R-:W-:Y:S02]  /*1800*/  UIADD3.X UR8, UPT, UPT, UR11, UR9, URZ, UP0, !UPT ;  /* 0x000000090b087290 */ /* 0x000fe400087fe4ff */
[----:B-1----:R-:W-:Y:S01]  /*1810*/  UIADD3 UR9, UP0, UPT, UR12, UR18, URZ ;  /* 0x000000120c097290 */ /* 0x002fe2000ff1e0ff */
[----:B------:R-:W-:Y:S01]  /*1820*/  IMAD.U32 R8, RZ, RZ, UR7 ;  /* 0x00000007ff087e24 */ /* 0x000fe2000f8e00ff */
[----:B------:R-:W-:Y:S02]  /*1830*/  UIADD3 UR6, UP1, UPT, UR12, UR16, URZ ;  /* 0x000000100c067290 */ /* 0x000fe4000ff3e0ff */
[----:B------:R-:W-:Y:S01]  /*1840*/  IMAD.U32 R9, RZ, RZ, UR8 ;  /* 0x00000008ff097e24 */ /* 0x000fe2000f8e00ff */
[----:B------:R-:W-:Y:S02]  /*1850*/  UIADD3.X UR8, UPT, UPT, UR11, UR19, URZ, UP0, !UPT ;  /* 0x000000130b087290 */ /* 0x000fe400087fe4ff */
[----:B------:R-:W-:Y:S01]  /*1860*/  UIADD3.X UR7, UPT, UPT, UR11, UR17, URZ, UP1, !UPT ;  /* 0x000000110b077290 */ /* 0x000fe20008ffe4ff */
[----:B------:R-:W-:Y:S01]  /*1870*/  MOV R2, UR9 ;  /* 0x0000000900027c02 */ /* 0x000fe20008000f00 */
[----:B------:R-:W-:Y:S01]  /*1880*/  IMAD.U32 R6, RZ, RZ, UR6 ;  /* 0x00000006ff067e24 */ /* 0x000fe2000f8e00ff */
[----:B------:R-:W2:Y:S01]  /*1890*/  LDG.E.64.CONSTANT R8, desc[UR22][R8.64] ;  /* 0x0000001608087981 */ /* 0x000ea2000c1e9b00 */
[----:B------:R-:W-:Y:S01]  /*18a0*/  IMAD.U32 R3, RZ, RZ, UR8 ;  /* 0x00000008ff037e24 */ /* 0x000fe2000f8e00ff */
[----:B------:R-:W0:Y:S01]  /*18b0*/  LDCU.128 UR16, c[0x0][0x3e0] ;  /* 0x00007c00ff1077ac */ /* 0x000e220008000c00 */
[----:B------:R-:W-:-:S04]  /*18c0*/  MOV R7, UR7 ;  /* 0x0000000700077c02 */ /* 0x000fc80008000f00 */
[----:B------:R-:W3:Y:S01]  /*18d0*/  LDG.E.64.CONSTANT R2, desc[UR22][R2.64] ;  /* 0x0000001602027981 */ /* 0x000ee2000c1e9b00 */
[----:B------:R-:W1:Y:S03]  /*18e0*/  LDCU.64 UR6, c[0x0][0x398] ;  /* 0x00007300ff0677ac */ /* 0x000e660008000a00 */
[----:B------:R-:W4:Y:S01]  /*18f0*/  LDG.E.64.CONSTANT R6, desc[UR22][R6.64] ;  /* 0x0000001606067981 */ /* 0x000f22000c1e9b00 */
[----:B0-----:R-:W-:Y:S02]  /*1900*/  DADD R22, R22, -UR18 ;  /* 0x8000001216167e29 */ /* 0x001fe40008000000 */
[----:B------:R-:W-:Y:S01]  /*1910*/  DADD R40, R28, -UR16 ;  /* 0x800000101c287e29 */ /* 0x000fe20008000000 */
[----:B-1----:R-:W-:Y:S01]  /*1920*/  UIADD3 UR6, UP0, UPT, UR12, UR6, URZ ;  /* 0x000000060c067290 */ /* 0x002fe2000ff1e0ff */
[----:B------:R-:W0:Y:S03]  /*1930*/  LDCU.128 UR12, c[0x0][0x3f0] ;  /* 0x00007e00ff0c77ac */ /* 0x000e260008000c00 */
[----:B------:R-:W-:Y:S01]  /*1940*/  UIADD3.X UR7, UPT, UPT, UR11, UR7, URZ, UP0, !UPT ;  /* 0x000000070b077290 */ /* 0x000fe200087fe4ff */
        /* <DEDUP_REMOVED lines=9> */
[----:B0-----:R-:W-:Y:S01]  /*19e0*/  DADD R28, R28, UR12 ;  /* 0x0000000c1c1c7e29 */ /* 0x001fe20008000000 */
[----:B------:R-:W-:Y:S01]  /*19f0*/  UMOV UR7, 0x3e18bd07 ;  /* 0x3e18bd0700077882 */ /* 0x000fe20000000000 */
[----:B------:R-:W-:-:S04]  /*1a00*/  DADD R14, R14, UR14 ;  /* 0x0000000e0e0e7e29 */ /* 0x000fc80008000000 */
[----:B------:R-:W-:Y:S02]  /*1a10*/  DFMA R6, R22, R6, -R2 ;  /* 0x000000061606722b */ /* 0x000fe40000000802 */
[----:B------:R-:W-:-:S06]  /*1a20*/  DMUL R22, R12, R28 ;  /* 0x0000001c0c167228 */ /* 0x000fcc0000000000 */
[-C--:B------:R-:W-:Y:S02]  /*1a30*/  DMUL R2, R16, R6.reuse ;  /* 0x0000000610027228 */ /* 0x080fe40000000000 */
[----:B------:R-:W-:-:S06]  /*1a40*/  DFMA R6, R26, R6, -R22 ;  /* 0x000000061a06722b */ /* 0x000fcc0000000816 */
[-C--:B------:R-:W-:Y:S02]  /*1a50*/  DFMA R2, R12, R14.reuse, -R2 ;  /* 0x0000000e0c02722b */ /* 0x080fe40000000802 */
[----:B------:R-:W-:-:S08]  /*1a60*/  DMUL R14, R26, R14 ;  /* 0x0000000e1a0e7228 */ /* 0x000fd00000000000 */
[----:B------:R-:W-:Y:S02]  /*1a70*/  DFMA R14, R16, R28, -R14 ;  /* 0x0000001c100e722b */ /* 0x000fe4000000080e */
[C---:B--2---:R-:W-:Y:S01]  /*1a80*/  DMUL R22, R8.reuse, UR6 ;  /* 0x0000000608167c28 */ /* 0x044fe20008000000 */
[----:B------:R-:W-:Y:S01]  /*1a90*/  UMOV UR6, 0x1b7e090f ;  /* 0x1b7e090f00067882 */ /* 0x000fe20000000000 */
[----:B------:R-:W-:Y:S02]  /*1aa0*/  UMOV UR7, 0x3a93d580 ;  /* 0x3a93d58000077882 */ /* 0x000fe40000000000 */
[----:B------:R-:W-:-:S04]  /*1ab0*/  DMUL R8, R8, UR6 ;  /* 0x0000000608087c28 */ /* 0x000fc80008000000 */
[----:B------:R-:W-:-:S04]  /*1ac0*/  DMUL R22, R22, R4 ;  /* 0x0000000416167228 */ /* 0x000fc80000000000 */
[----:B------:R-:W-:-:S04]  /*1ad0*/  DMUL R8, R8, R4 ;  /* 0x0000000408087228 */ /* 0x000fc80000000000 */
[-C--:B------:R-:W-:Y:S02]  /*1ae0*/  DFMA R24, R26, R22.reuse, R24 ;  /* 0x000000161a18722b */ /* 0x080fe40000000018 */
[-C--:B------:R-:W-:Y:S02]  /*1af0*/  DFMA R20, R16, R22.reuse, R20 ;  /* 0x000000161014722b */ /* 0x080fe40000000014 */
[----:B------:R-:W-:Y:S02]  /*1b00*/  DFMA R18, R12, R22, R18 ;  /* 0x000000160c12722b */ /* 0x000fe40000000012 */
[-C--:B------:R-:W-:Y:S02]  /*1b10*/  DFMA R10, R2, R8.reuse, R10 ;  /* 0x00000008020a722b */ /* 0x080fe4000000000a */
[-C--:B------:R-:W-:Y:S02]  /*1b20*/  DFMA R38, R6, R8.reuse, R38 ;  /* 0x000000080626722b */ /* 0x080fe40000000026 */
[----:B------:R-:W-:-:S11]  /*1b30*/  DFMA R36, R14, R8, R36 ;  /* 0x000000080e24722b */ /* 0x000fd60000000024 */
.L_x_24:
[----:B------:R-:W0:Y:S01]  /*1b40*/  LDC.64 R2, c[0x0][0x3d0] ;  /* 0x0000f400ff027b82 */ /* 0x000e220000000a00 */
[----:B------:R-:W-:-:S04]  /*1b50*/  IMAD R5, R0, 0x9, RZ ;  /* 0x0000000900057824 */ /* 0x000fc800078e02ff */
[----:B0-----:R-:W-:-:S05]  /*1b60*/  IMAD.WIDE R2, R5, 0x8, R2 ;  /* 0x0000000805027825 */ /* 0x001fca00078e0202 */
[----:B-----5:R-:W-:Y:S04]  /*1b70*/  STG.E.64 desc[UR22][R2.64], R34 ;  /* 0x0000002202007986 */ /* 0x020fe8000c101b16 */
[----:B------:R-:W-:Y:S04]  /*1b80*/  STG.E.64 desc[UR22][R2.64+0x8], R32 ;  /* 0x0000082002007986 */ /* 0x000fe8000c101b16 */
[----:B------:R-:W-:Y:S04]  /*1b90*/  STG.E.64 desc[UR22][R2.64+0x10], R30 ;  /* 0x0000101e02007986 */ /* 0x000fe8000c101b16 */
[----:B------:R-:W-:Y:S04]  /*1ba0*/  STG.E.64 desc[UR22][R2.64+0x18], R10 ;  /* 0x0000180a02007986 */ /* 0x000fe8000c101b16 */
[----:B------:R-:W-:Y:S04]  /*1bb0*/  STG.E.64 desc[UR22][R2.64+0x20], R38 ;  /* 0x0000202602007986 */ /* 0x000fe8000c101b16 */
[----:B------:R-:W-:Y:S04]  /*1bc0*/  STG.E.64 desc[UR22][R2.64+0x28], R36 ;  /* 0x0000282402007986 */ /* 0x000fe8000c101b16 */
[----:B------:R-:W-:Y:S04]  /*1bd0*/  STG.E.64 desc[UR22][R2.64+0x30], R24 ;  /* 0x0000301802007986 */ /* 0x000fe8000c101b16 */
[----:B------:R-:W-:Y:S04]  /*1be0*/  STG.E.64 desc[UR22][R2.64+0x38], R20 ;  /* 0x0000381402007986 */ /* 0x000fe8000c101b16 */
[----:B------:R-:W-:Y:S01]  /*1bf0*/  STG.E.64 desc[UR22][R2.64+0x40], R18 ;  /* 0x0000401202007986 */ /* 0x000fe2000c101b16 */
[----:B------:R-:W-:Y:S05]  /*1c00*/  EXIT ;  /* 0x000000000000794d */ /* 0x000fea0003800000 */
        .weak           $__internal_1_$__cuda_sm20_dblrcp_rn_slowpath_v3
        .type           $__internal_1_$__cuda_sm20_dblrcp_rn_slowpath_v3,@function
        .size           $__internal_1_$__cuda_sm20_dblrcp_rn_slowpath_v3,($__internal_2_$__cuda_sm20_dsqrt_rn_f64_mediumpath_v1 - $__internal_1_$__cuda_sm20_dblrcp_rn_slowpath_v3)
$__internal_1_$__cuda_sm20_dblrcp_rn_slowpath_v3:
[----:B------:R-:W-:Y:S01]  /*1c10*/  DSETP.GTU.AND P0, PT, |R6|, +INF , PT ;  /* 0x7ff000000600742a */ /* 0x000fe20003f0c200 */
[----:B------:R-:W-:-:S13]  /*1c20*/  BSSY.RECONVERGENT B1, `(.L_x_39) ;  /* 0x0000022000017945 */ /* 0x000fda0003800200 */
[----:B------:R-:W-:Y:S05]  /*1c30*/  @P0 BRA `(.L_x_40) ;  /* 0x0000000000780947 */ /* 0x000fea0003800000 */
[----:B------:R-:W-:-:S04]  /*1c40*/  LOP3.LUT R3, R7, 0x7fffffff, RZ, 0xc0, !PT ;  /* 0x7fffffff07037812 */ /* 0x000fc800078ec0ff */
[----:B------:R-:W-:-:S04]  /*1c50*/  IADD3 R5, PT, PT, R3, -0x1, RZ ;  /* 0xffffffff03057810 */ /* 0x000fc80007ffe0ff */
[----:B------:R-:W-:-:S13]  /*1c60*/  ISETP.GE.U32.AND P0, PT, R5, 0x7fefffff, PT ;  /* 0x7fefffff0500780c */ /* 0x000fda0003f06070 */
[----:B------:R-:W-:Y:S01]  /*1c70*/  @P0 LOP3.LUT R9, R7, 0x7ff00000, RZ, 0x3c, !PT ;  /* 0x7ff0000007090812 */ /* 0x000fe200078e3cff */
[----:B------:R-:W-:Y:S01]  /*1c80*/  @P0 IMAD.MOV.U32 R8, RZ, RZ, RZ ;  /* 0x000000ffff080224 */ /* 0x000fe200078e00ff */
[----:B------:R-:W-:Y:S06]  /*1c90*/  @P0 BRA `(.L_x_41) ;  /* 0x0000000000680947 */ /* 0x000fec0003800000 */
[----:B------:R-:W-:-:S13]  /*1ca0*/  ISETP.GE.U32.AND P0, PT, R3, 0x1000001, PT ;  /* 0x010000010300780c */ /* 0x000fda0003f06070 */
[----:B------:R-:W-:Y:S05]  /*1cb0*/  @!P0 BRA `(.L_x_42) ;  /* 0x0000000000348947 */ /* 0x000fea0003800000 */
[----:B------:R-:W-:Y:S01]  /*1cc0*/  VIADD R9, R7, 0xc0200000 ;  /* 0xc020000007097836 */ /* 0x000fe20000000000 */
[----:B------:R-:W-:-:S03]  /*1cd0*/  MOV R8, R6 ;  /* 0x0000000600087202 */ /* 0x000fc60000000f00 */
[----:B------:R-:W0:Y:S03]  /*1ce0*/  MUFU.RCP64H R3, R9 ;  /* 0x0000000900037308 */ /* 0x000e260000001800 */
[----:B0-----:R-:W-:-:S08]  /*1cf0*/  DFMA R40, -R8, R2, 1 ;  /* 0x3ff000000828742b */ /* 0x001fd00000000102 */
[----:B------:R-:W-:-:S08]  /*1d00*/  DFMA R40, R40, R40, R40 ;  /* 0x000000282828722b */ /* 0x000fd00000000028 */
[----:B------:R-:W-:-:S08]  /*1d10*/  DFMA R40, R2, R40, R2 ;  /* 0x000000280228722b */ /* 0x000fd00000000002 */
[----:B------:R-:W-:-:S08]  /*1d20*/  DFMA R2, -R8, R40, 1 ;  /* 0x3ff000000802742b */ /* 0x000fd00000000128 */
[----:B------:R-:W-:-:S08]  /*1d30*/  DFMA R2, R40, R2, R40 ;  /* 0x000000022802722b */ /* 0x000fd00000000028 */
[----:B------:R-:W-:-:S08]  /*1d40*/  DMUL R2, R2, 2.2250738585072013831e-308 ;  /* 0x0010000002027828 */ /* 0x000fd00000000000 */
[----:B------:R-:W-:-:S08]  /*1d50*/  DFMA R6, -R6, R2, 1 ;  /* 0x3ff000000606742b */ /* 0x000fd00000000102 */
[----:B------:R-:W-:-:S08]  /*1d60*/  DFMA R6, R6, R6, R6 ;  /* 0x000000060606722b */ /* 0x000fd00000000006 */
[----:B------:R-:W-:Y:S01]  /*1d70*/  DFMA R8, R2, R6, R2 ;  /* 0x000000060208722b */ /* 0x000fe20000000002 */
[----:B------:R-:W-:Y:S10]  /*1d80*/  BRA `(.L_x_41) ;  /* 0x00000000002c7947 */ /* 0x000ff40003800000 */
.L_x_42:
[----:B------:R-:W-:-:S06]  /*1d90*/  DMUL R6, R6, 8.11296384146066816958e+31 ;  /* 0x4690000006067828 */ /* 0x000fcc0000000000 */
[----:B------:R-:W0:Y:S02]  /*1da0*/  MUFU.RCP64H R3, R7 ;  /* 0x0000000700037308 */ /* 0x000e240000001800 */
[----:B0-----:R-:W-:-:S08]  /*1db0*/  DFMA R8, -R6, R2, 1 ;  /* 0x3ff000000608742b */ /* 0x001fd00000000102 */
[----:B------:R-:W-:-:S08]  /*1dc0*/  DFMA R8, R8, R8, R8 ;  /* 0x000000080808722b */ /* 0x000fd00000000008 */
[----:B------:R-:W-:-:S08]  /*1dd0*/  DFMA R8, R2, R8, R2 ;  /* 0x000000080208722b */ /* 0x000fd00000000002 */
[----:B------:R-:W-:-:S08]  /*1de0*/  DFMA R2, -R6, R8, 1 ;  /* 0x3ff000000602742b */ /* 0x000fd00000000108 */
[----:B------:R-:W-:-:S08]  /*1df0*/  DFMA R2, R8, R2, R8 ;  /* 0x000000020802722b */ /* 0x000fd00000000008 */
[----:B------:R-:W-:Y:S01]  /*1e00*/  DMUL R8, R2, 8.11296384146066816958e+31 ;  /* 0x4690000002087828 */ /* 0x000fe20000000000 */
[----:B------:R-:W-:Y:S10]  /*1e10*/  BRA `(.L_x_41) ;  /* 0x0000000000087947 */ /* 0x000ff40003800000 */
.L_x_40:
[----:B------:R-:W-:Y:S01]  /*1e20*/  LOP3.LUT R9, R7, 0x80000, RZ, 0xfc, !PT ;  /* 0x0008000007097812 */ /* 0x000fe200078efcff */
[----:B------:R-:W-:-:S07]  /*1e30*/  IMAD.MOV.U32 R8, RZ, RZ, R6 ;  /* 0x000000ffff087224 */ /* 0x000fce00078e0006 */
.L_x_41:
[----:B------:R-:W-:Y:S05]  /*1e40*/  BSYNC.RECONVERGENT B1 ;  /* 0x0000000000017941 */ /* 0x000fea0003800200 */
.L_x_39:
[----:B------:R-:W-:Y:S01]  /*1e50*/  IMAD.MOV.U32 R5, RZ, RZ, 0x0 ;  /* 0x00000000ff057424 */ /* 0x000fe200078e00ff */
[----:B------:R-:W-:Y:S01]  /*1e60*/  MOV R3, R9 ;  /* 0x0000000900037202 */ /* 0x000fe20000000f00 */
[----:B------:R-:W-:Y:S02]  /*1e70*/  IMAD.MOV.U32 R2, RZ, RZ, R8 ;  /* 0x000000ffff027224 */ /* 0x000fe400078e0008 */
[----:B------:R-:W-:Y:S05]  /*1e80*/  RET.REL.NODEC R4 `(_Z21compute_fields_kernelPKdS0_S0_S0_S0_S0_S0_S0_S0_S0_Pdiidddd) ;  /* 0xffffffe0045c7950 */ /* 0x000fea0003c3ffff */
        .weak           $__internal_2_$__cuda_sm20_dsqrt_rn_f64_mediumpath_v1
        .type           $__internal_2_$__cuda_sm20_dsqrt_rn_f64_mediumpath_v1,@function
        .size           $__internal_2_$__cuda_sm20_dsqrt_rn_f64_mediumpath_v1,(.L_x_51 - $__internal_2_$__cuda_sm20_dsqrt_rn_f64_mediumpath_v1)
$__internal_2_$__cuda_sm20_dsqrt_rn_f64_mediumpath_v1:
[----:B------:R-:W-:Y:S01]  /*1e90*/  ISETP.GE.U32.AND P0, PT, R40, -0x3400000, PT ;  /* 0xfcc000002800780c */ /* 0x000fe20003f06070 */
[----:B------:R-:W-:-:S12]  /*1ea0*/  BSSY.RECONVERGENT B1, `(.L_x_43) ;  /* 0x0000023000017945 */ /* 0x000fd80003800200 */
[----:B------:R-:W-:Y:S05]  /*1eb0*/  @!P0 BRA `(.L_x_44) ;  /* 0x0000000000208947 */ /* 0x000fea0003800000 */
[----:B------:R-:W-:-:S10]  /*1ec0*/  DFMA.RM R6, R6, R4, R8 ;  /* 0x000000040606722b */ /* 0x000fd40000004008 */
[----:B------:R-:W-:-:S05]  /*1ed0*/  IADD3 R4, P0, PT, R6, 0x1, RZ ;  /* 0x0000000106047810 */ /* 0x000fca0007f1e0ff */
[----:B------:R-:W-:-:S06]  /*1ee0*/  IMAD.X R5, RZ, RZ, R7, P0 ;  /* 0x000000ffff057224 */ /* 0x000fcc00000e0607 */
[----:B------:R-:W-:-:S08]  /*1ef0*/  DFMA.RP R42, -R6, R4, R42 ;  /* 0x00000004062a722b */ /* 0x000fd0000000812a */
[----:B------:R-:W-:-:S06]  /*1f00*/  DSETP.GT.AND P0, PT, R42, RZ, PT ;  /* 0x000000ff2a00722a */ /* 0x000fcc0003f04000 */
[----:B------:R-:W-:Y:S02]  /*1f10*/  FSEL R4, R4, R6, P0 ;  /* 0x0000000604047208 */ /* 0x000fe40000000000 */
[----:B------:R-:W-:Y:S01]  /*1f20*/  FSEL R5, R5, R7, P0 ;  /* 0x0000000705057208 */ /* 0x000fe20000000000 */
[----:B------:R-:W-:Y:S06]  /*1f30*/  BRA `(.L_x_45) ;  /* 0x0000000000647947 */ /* 0x000fec0003800000 */
.L_x_44:
[----:B------:R-:W-:-:S14]  /*1f40*/  DSETP.NE.AND P0, PT, R42, RZ, PT ;  /* 0x000000ff2a00722a */ /* 0x000fdc0003f05000 */
[----:B------:R-:W-:Y:S05]  /*1f50*/  @!P0 BRA `(.L_x_46) ;  /* 0x0000000000588947 */ /* 0x000fea0003800000 */
[----:B------:R-:W-:-:S13]  /*1f60*/  ISETP.GE.AND P0, PT, R43, RZ, PT ;  /* 0x000000ff2b00720c */ /* 0x000fda0003f06270 */
[----:B------:R-:W-:Y:S01]  /*1f70*/  @!P0 MOV R4, 0x0 ;  /* 0x0000000000048802 */ /* 0x000fe20000000f00 */
[----:B------:R-:W-:Y:S01]  /*1f80*/  @!P0 IMAD.MOV.U32 R5, RZ, RZ, -0x80000 ;  /* 0xfff80000ff058424 */ /* 0x000fe200078e00ff */
[----:B------:R-:W-:Y:S06]  /*1f90*/  @!P0 BRA `(.L_x_45) ;  /* 0x00000000004c8947 */ /* 0x000fec0003800000 */
[----:B------:R-:W-:-:S13]  /*1fa0*/  ISETP.GT.AND P0, PT, R43, 0x7fefffff, PT ;  /* 0x7fefffff2b00780c */ /* 0x000fda0003f04270 */
[----:B------:R-:W-:Y:S05]  /*1fb0*/  @P0 BRA `(.L_x_46) ;  /* 0x0000000000400947 */ /* 0x000fea0003800000 */
[----:B------:R-:W-:Y:S01]  /*1fc0*/  DMUL R42, R42, 8.11296384146066816958e+31 ;  /* 0x469000002a2a7828 */ /* 0x000fe20000000000 */
[----:B------:R-:W-:Y:S01]  /*1fd0*/  IMAD.MOV.U32 R8, RZ, RZ, RZ ;  /* 0x000000ffff087224 */ /* 0x000fe200078e00ff */
[----:B------:R-:W-:Y:S01]  /*1fe0*/  MOV R4, 0x0 ;  /* 0x0000000000047802 */ /* 0x000fe20000000f00 */
[----:B------:R-:W-:-:S03]  /*1ff0*/  IMAD.MOV.U32 R5, RZ, RZ, 0x3fd80000 ;  /* 0x3fd80000ff057424 */ /* 0x000fc600078e00ff */
[----:B------:R-:W0:Y:S02]  /*2000*/  MUFU.RSQ64H R9, R43 ;  /* 0x0000002b00097308 */ /* 0x000e240000001c00 */
[----:B0-----:R-:W-:-:S08]  /*2010*/  DMUL R6, R8, R8 ;  /* 0x0000000808067228 */ /* 0x001fd00000000000 */
[----:B------:R-:W-:-:S08]  /*2020*/  DFMA R6, R42, -R6, 1 ;  /* 0x3ff000002a06742b */ /* 0x000fd00000000806 */
[----:B------:R-:W-:Y:S02]  /*2030*/  DFMA R4, R6, R4, 0.5 ;  /* 0x3fe000000604742b */ /* 0x000fe40000000004 */
[----:B------:R-:W-:-:S08]  /*2040*/  DMUL R6, R8, R6 ;  /* 0x0000000608067228 */ /* 0x000fd00000000000 */
[----:B------:R-:W-:-:S08]  /*2050*/  DFMA R6, R4, R6, R8 ;  /* 0x000000060406722b */ /* 0x000fd00000000008 */
[----:B------:R-:W-:Y:S02]  /*2060*/  DMUL R4, R42, R6 ;  /* 0x000000062a047228 */ /* 0x000fe40000000000 */
[----:B------:R-:W-:-:S06]  /*2070*/  VIADD R7, R7, 0xfff00000 ;  /* 0xfff0000007077836 */ /* 0x000fcc0000000000 */
[----:B------:R-:W-:-:S08]  /*2080*/  DFMA R8, R4, -R4, R42 ;  /* 0x800000040408722b */ /* 0x000fd0000000002a */
[----:B------:R-:W-:-:S10]  /*2090*/  DFMA R4, R6, R8, R4 ;  /* 0x000000080604722b */ /* 0x000fd40000000004 */
[----:B------:R-:W-:Y:S01]  /*20a0*/  IADD3 R5, PT, PT, R5, -0x3500000, RZ ;  /* 0xfcb0000005057810 */ /* 0x000fe20007ffe0ff */
[----:B------:R-:W-:Y:S06]  /*20b0*/  BRA `(.L_x_45) ;  /* 0x0000000000047947 */ /* 0x000fec0003800000 */
.L_x_46:
[----:B------:R-:W-:-:S11]  /*20c0*/  DADD R4, R42, R42 ;  /* 0x000000002a047229 */ /* 0x000fd6000000002a */
.L_x_45:
[----:B------:R-:W-:Y:S05]  /*20d0*/  BSYNC.RECONVERGENT B1 ;  /* 0x0000000000017941 */ /* 0x000fea0003800200 */
.L_x_43:
[----:B------:R-:W-:-:S04]  /*20e0*/  IMAD.MOV.U32 R3, RZ, RZ, 0x0 ;  /* 0x00000000ff037424 */ /* 0x000fc800078e00ff */
[----:B------:R-:W-:Y:S05]  /*20f0*/  RET.REL.NODEC R2 `(_Z21compute_fields_kernelPKdS0_S0_S0_S0_S0_S0_S0_S0_S0_Pdiidddd) ;  /* 0xffffffdc02c07950 */ /* 0x000fea0003c3ffff */
.L_x_47:
        /* <DEDUP_REMOVED lines=16> */
.L_x_51:


//--------------------- .nv.global.init           --------------------------
	.section	.nv.global.init,"aw",@progbits
	.align	16
.nv.global.init:
	.type		__cudart_sin_cos_coeffs,@object
	.size		__cudart_sin_cos_coeffs,(__cudart_i2opi_d - __cudart_sin_cos_coeffs)
__cudart_sin_cos_coeffs:
        /*0000*/ 	.byte	0x46, 0xd2, 0xb0, 0x2c, 0xf1, 0xe5, 0x5a, 0xbe, 0x92, 0xe3, 0xac, 0x69, 0xe3, 0x1d, 0xc7, 0x3e
        /*0010*/ 	.byte	0xa1, 0x62, 0xdb, 0x19, 0xa0, 0x01, 0x2a, 0xbf, 0x18, 0x08, 0x11, 0x11, 0x11, 0x11, 0x81, 0x3f
        /*0020*/ 	.byte	0x54, 0x55, 0x55, 0x55, 0x55, 0x55, 0xc5, 0xbf, 0x00, 0x00, 0x00, 0x00, 0x00, 0x00, 0x00, 0x00
        /*0030*/ 	.byte	0x00, 0x00, 0x00, 0x00, 0x00, 0x00, 0x00, 0x00, 0x64, 0x81, 0xfd, 0x20, 0x83, 0xff, 0xa8, 0xbd
        /*0040*/ 	.byte	0x28, 0x85, 0xef, 0xc1, 0xa7, 0xee, 0x21, 0x3e, 0xd9, 0xe6, 0x06, 0x8e, 0x4f, 0x7e, 0x92, 0xbe
        /*0050*/ 	.byte	0xe9, 0xbc, 0xdd, 0x19, 0xa0, 0x01, 0xfa, 0x3e, 0x47, 0x5d, 0xc1, 0x16, 0x6c, 0xc1, 0x56, 0xbf
        /*0060*/ 	.byte	0x51, 0x55, 0x55, 0x55, 0x55, 0x55, 0xa5, 0x3f, 0x00, 0x00, 0x00, 0x00, 0x00, 0x00, 0xe0, 0xbf
        /*0070*/ 	.byte	0x00, 0x00, 0x00, 0x00, 0x00, 0x00, 0xf0, 0x3f, 0x00, 0x00, 0x00, 0x00, 0x00, 0x00, 0x00, 0x00
	.type		__cudart_i2opi_d,@object
	.size		__cudart_i2opi_d,(.L_0 - __cudart_i2opi_d)
__cudart_i2opi_d:
        /* <DEDUP_REMOVED lines=9> */
.L_0:


//--------------------- .nv.shared.reserved.0     --------------------------
	.section	.nv.shared.reserved.0,"aw",@nobits
	.weak		__nv_reservedSMEM_offset_0_alias
	.size		__nv_reservedSMEM_offset_0_alias, 0, 64
	.other		__nv_reservedSMEM_offset_0_alias,@"STO_CUDA_RESERVED_SHARED STV_DEFAULT"
__nv_reservedSMEM_offset_0_alias:
	.zero		0
	.zero		64


//--------------------- .nv.constant0._Z23update_particles_kernelPdS_PKdS1_dddddi --------------------------
	.section	.nv.constant0._Z23update_particles_kernelPdS_PKdS1_dddddi,"a",@progbits
	.sectionflags	@""
	.align	4
.nv.constant0._Z23update_particles_kernelPdS_PKdS1_dddddi:
	.zero		972


//--------------------- .nv.constant0._Z21compute_fields_kernelPKdS0_S0_S0_S0_S0_S0_S0_S0_S0_Pdiidddd --------------------------
	.section	.nv.constant0._Z21compute_fields_kernelPKdS0_S0_S0_S0_S0_S0_S0_S0_S0_Pdiidddd,"a",@progbits
	.sectionflags	@""
	.align	4
.nv.constant0._Z21compute_fields_kernelPKdS0_S0_S0_S0_S0_S0_S0_S0_S0_Pdiidddd:
	.zero		1024


//--------------------- SYMBOLS --------------------------

	.type		.nv.reservedSmem.offset0,@object
	.size		.nv.reservedSmem.offset0,0x4
